//
// Generated by NVIDIA NVVM Compiler
//
// Compiler Build ID: CL-36424714
// Cuda compilation tools, release 13.0, V13.0.88
// Based on NVVM 20.0.0
//

.version 9.0
.target sm_100
.address_size 64

	// .globl	_cupy_channelizer_8x8_float32_complex64
// _ZZ39_cupy_channelizer_8x8_float32_complex64E3s_h has been demoted
// _ZZ39_cupy_channelizer_8x8_float32_complex64E5s_reg has been demoted
// _ZZ42_cupy_channelizer_8x8__complex64_complex64E3s_h has been demoted
// _ZZ42_cupy_channelizer_8x8__complex64_complex64E5s_reg has been demoted
// _ZZ40_cupy_channelizer_8x8_float64_complex128E3s_h has been demoted
// _ZZ40_cupy_channelizer_8x8_float64_complex128E5s_reg has been demoted
// _ZZ43_cupy_channelizer_8x8_complex128_complex128E3s_h has been demoted
// _ZZ43_cupy_channelizer_8x8_complex128_complex128E5s_reg has been demoted
// _ZZ41_cupy_channelizer_16x16_float32_complex64E3s_h has been demoted
// _ZZ41_cupy_channelizer_16x16_float32_complex64E5s_reg has been demoted
// _ZZ44_cupy_channelizer_16x16__complex64_complex64E3s_h has been demoted
// _ZZ44_cupy_channelizer_16x16__complex64_complex64E5s_reg has been demoted
// _ZZ42_cupy_channelizer_16x16_float64_complex128E3s_h has been demoted
// _ZZ42_cupy_channelizer_16x16_float64_complex128E5s_reg has been demoted
// _ZZ45_cupy_channelizer_16x16_complex128_complex128E3s_h has been demoted
// _ZZ45_cupy_channelizer_16x16_complex128_complex128E5s_reg has been demoted
// _ZZ41_cupy_channelizer_32x32_float32_complex64E3s_h has been demoted
// _ZZ41_cupy_channelizer_32x32_float32_complex64E5s_reg has been demoted
// _ZZ43_cupy_channelizer_32x32_complex64_complex64E3s_h has been demoted
// _ZZ43_cupy_channelizer_32x32_complex64_complex64E5s_reg has been demoted
// _ZZ42_cupy_channelizer_32x32_float64_complex128E3s_h has been demoted
// _ZZ42_cupy_channelizer_32x32_float64_complex128E5s_reg has been demoted
// _ZZ45_cupy_channelizer_32x32_complex128_complex128E3s_h has been demoted
// _ZZ45_cupy_channelizer_32x32_complex128_complex128E5s_reg has been demoted
.global .align 1 .b8 _ZN34_INTERNAL_4493a46b_4_k_cu_f8e7cbaa4cuda3std3__436_GLOBAL__N__4493a46b_4_k_cu_f8e7cbaa6ignoreE[1];
.global .align 1 .b8 _ZN34_INTERNAL_4493a46b_4_k_cu_f8e7cbaa4cuda3std3__45__cpo5beginE[1];
.global .align 1 .b8 _ZN34_INTERNAL_4493a46b_4_k_cu_f8e7cbaa4cuda3std3__45__cpo3endE[1];
.global .align 1 .b8 _ZN34_INTERNAL_4493a46b_4_k_cu_f8e7cbaa4cuda3std3__45__cpo6cbeginE[1];
.global .align 1 .b8 _ZN34_INTERNAL_4493a46b_4_k_cu_f8e7cbaa4cuda3std3__45__cpo4cendE[1];
.global .align 1 .b8 _ZN34_INTERNAL_4493a46b_4_k_cu_f8e7cbaa4cuda3std3__419piecewise_constructE[1];
.global .align 1 .b8 _ZN34_INTERNAL_4493a46b_4_k_cu_f8e7cbaa4cuda3std3__48in_placeE[1];
.global .align 1 .b8 _ZN34_INTERNAL_4493a46b_4_k_cu_f8e7cbaa4cuda3std6ranges3__45__cpo4swapE[1];
.global .align 1 .b8 _ZN34_INTERNAL_4493a46b_4_k_cu_f8e7cbaa4cuda3std6ranges3__45__cpo9iter_moveE[1];
.global .align 1 .b8 _ZN34_INTERNAL_4493a46b_4_k_cu_f8e7cbaa4cuda3std6ranges3__45__cpo7advanceE[1];

.visible .entry _cupy_channelizer_8x8_float32_complex64(
	.param .u32 _cupy_channelizer_8x8_float32_complex64_param_0,
	.param .u32 _cupy_channelizer_8x8_float32_complex64_param_1,
	.param .u32 _cupy_channelizer_8x8_float32_complex64_param_2,
	.param .u64 .ptr .align 1 _cupy_channelizer_8x8_float32_complex64_param_3,
	.param .u64 .ptr .align 1 _cupy_channelizer_8x8_float32_complex64_param_4,
	.param .u64 .ptr .align 1 _cupy_channelizer_8x8_float32_complex64_param_5
)
.maxntid 64
{
	.reg .pred 	%p<17>;
	.reg .b32 	%r<67>;
	.reg .b32 	%f<17>;
	.reg .b64 	%rd<15>;
	// demoted variable
	.shared .align 4 .b8 _ZZ39_cupy_channelizer_8x8_float32_complex64E3s_h[256];
	// demoted variable
	.shared .align 4 .b8 _ZZ39_cupy_channelizer_8x8_float32_complex64E5s_reg[256];
	ld.param.u32 	%r4, [_cupy_channelizer_8x8_float32_complex64_param_0];
	ld.param.u32 	%r5, [_cupy_channelizer_8x8_float32_complex64_param_1];
	ld.param.u64 	%rd4, [_cupy_channelizer_8x8_float32_complex64_param_3];
	ld.param.u64 	%rd2, [_cupy_channelizer_8x8_float32_complex64_param_4];
	ld.param.u64 	%rd3, [_cupy_channelizer_8x8_float32_complex64_param_5];
	cvta.to.global.u64 	%rd1, %rd4;
	mov.u32 	%r1, %tid.x;
	mov.u32 	%r2, %tid.y;
	setp.lt.u32 	%p2, %r1, %r4;
	setp.lt.u32 	%p3, %r2, %r5;
	and.pred  	%p1, %p2, %p3;
	not.pred 	%p4, %p1;
	@%p4 bra 	$L__BB0_2;
	cvta.to.global.u64 	%rd5, %rd2;
	mad.lo.s32 	%r12, %r4, %r2, %r1;
	mul.wide.u32 	%rd6, %r12, 4;
	add.s64 	%rd7, %rd5, %rd6;
	ld.global.nc.f32 	%f3, [%rd7];
	shl.b32 	%r13, %r1, 5;
	mov.u32 	%r14, _ZZ39_cupy_channelizer_8x8_float32_complex64E3s_h;
	add.s32 	%r15, %r14, %r13;
	shl.b32 	%r16, %r2, 2;
	add.s32 	%r17, %r15, %r16;
	st.shared.f32 	[%r17], %f3;
	bra.uni 	$L__BB0_3;
$L__BB0_2:
	shl.b32 	%r6, %r1, 5;
	mov.u32 	%r7, _ZZ39_cupy_channelizer_8x8_float32_complex64E3s_h;
	add.s32 	%r8, %r7, %r6;
	shl.b32 	%r9, %r2, 2;
	add.s32 	%r10, %r8, %r9;
	mov.b32 	%r11, 0;
	st.shared.u32 	[%r10], %r11;
$L__BB0_3:
	mov.u32 	%r3, %ctaid.x;
	setp.lt.u32 	%p5, %r3, %r5;
	@%p5 bra 	$L__BB0_6;
	@%p4 bra 	$L__BB0_9;
	add.s32 	%r18, %r3, %r2;
	sub.s32 	%r19, %r18, %r5;
	mad.lo.s32 	%r20, %r4, %r19, %r4;
	add.s32 	%r21, %r20, %r1;
	mul.wide.u32 	%rd8, %r21, 4;
	add.s64 	%rd9, %rd1, %rd8;
	ld.global.nc.f32 	%f4, [%rd9];
	not.b32 	%r22, %r1;
	add.s32 	%r23, %r4, %r22;
	shl.b32 	%r24, %r23, 5;
	mov.u32 	%r25, _ZZ39_cupy_channelizer_8x8_float32_complex64E5s_reg;
	add.s32 	%r26, %r25, %r24;
	not.b32 	%r27, %r2;
	add.s32 	%r28, %r5, %r27;
	shl.b32 	%r29, %r28, 2;
	add.s32 	%r30, %r26, %r29;
	st.shared.f32 	[%r30], %f4;
	bra.uni 	$L__BB0_9;
$L__BB0_6:
	setp.ge.u32 	%p7, %r1, %r4;
	setp.lt.u32 	%p8, %r3, %r2;
	or.pred  	%p9, %p7, %p8;
	@%p9 bra 	$L__BB0_8;
	mad.lo.s32 	%r39, %r4, %r2, %r1;
	mul.wide.u32 	%rd10, %r39, 4;
	add.s64 	%rd11, %rd1, %rd10;
	ld.global.nc.f32 	%f5, [%rd11];
	not.b32 	%r40, %r1;
	add.s32 	%r41, %r4, %r40;
	shl.b32 	%r42, %r41, 5;
	mov.u32 	%r43, _ZZ39_cupy_channelizer_8x8_float32_complex64E5s_reg;
	add.s32 	%r44, %r43, %r42;
	sub.s32 	%r45, %r3, %r2;
	shl.b32 	%r46, %r45, 2;
	add.s32 	%r47, %r44, %r46;
	st.shared.f32 	[%r47], %f5;
	bra.uni 	$L__BB0_9;
$L__BB0_8:
	shl.b32 	%r33, %r1, 5;
	mov.u32 	%r34, _ZZ39_cupy_channelizer_8x8_float32_complex64E5s_reg;
	add.s32 	%r35, %r34, %r33;
	shl.b32 	%r36, %r2, 2;
	add.s32 	%r37, %r35, %r36;
	mov.b32 	%r38, 0;
	st.shared.u32 	[%r37], %r38;
$L__BB0_9:
	bar.sync 	0;
	setp.ge.u32 	%p10, %r2, %r4;
	mov.f32 	%f16, 0f00000000;
	@%p10 bra 	$L__BB0_11;
	shl.b32 	%r49, %r2, 5;
	mov.u32 	%r50, _ZZ39_cupy_channelizer_8x8_float32_complex64E3s_h;
	add.s32 	%r51, %r50, %r49;
	shl.b32 	%r52, %r1, 2;
	add.s32 	%r53, %r51, %r52;
	ld.shared.f32 	%f7, [%r53];
	mov.u32 	%r54, _ZZ39_cupy_channelizer_8x8_float32_complex64E5s_reg;
	add.s32 	%r55, %r54, %r49;
	add.s32 	%r56, %r55, %r52;
	ld.shared.f32 	%f8, [%r56];
	mul.f32 	%f9, %f7, %f8;
	// begin inline asm
	mov.u32 %r48, %laneid;
	// end inline asm
	and.b32  	%r57, %r48, -8;
	mov.b32 	%r58, 255;
	shl.b32 	%r59, %r58, %r57;
	mov.b32 	%r60, %f9;
	shfl.sync.bfly.b32	%r61|%p11, %r60, 4, 6175, %r59;
	mov.b32 	%f10, %r61;
	add.f32 	%f11, %f9, %f10;
	mov.b32 	%r62, %f11;
	shfl.sync.bfly.b32	%r63|%p12, %r62, 2, 6175, %r59;
	mov.b32 	%f12, %r63;
	add.f32 	%f13, %f11, %f12;
	mov.b32 	%r64, %f13;
	shfl.sync.bfly.b32	%r65|%p13, %r64, 1, 6175, %r59;
	mov.b32 	%f14, %r65;
	add.f32 	%f16, %f13, %f14;
$L__BB0_11:
	setp.ge.u32 	%p14, %r2, %r4;
	setp.ne.s32 	%p15, %r1, 0;
	or.pred  	%p16, %p15, %p14;
	@%p16 bra 	$L__BB0_13;
	mad.lo.s32 	%r66, %r4, %r3, %r2;
	cvta.to.global.u64 	%rd12, %rd3;
	mul.wide.u32 	%rd13, %r66, 8;
	add.s64 	%rd14, %rd12, %rd13;
	mov.f32 	%f15, 0f00000000;
	st.global.v2.f32 	[%rd14], {%f16, %f15};
$L__BB0_13:
	ret;

}
	// .globl	_cupy_channelizer_8x8__complex64_complex64
.visible .entry _cupy_channelizer_8x8__complex64_complex64(
	.param .u32 _cupy_channelizer_8x8__complex64_complex64_param_0,
	.param .u32 _cupy_channelizer_8x8__complex64_complex64_param_1,
	.param .u32 _cupy_channelizer_8x8__complex64_complex64_param_2,
	.param .u64 .ptr .align 1 _cupy_channelizer_8x8__complex64_complex64_param_3,
	.param .u64 .ptr .align 1 _cupy_channelizer_8x8__complex64_complex64_param_4,
	.param .u64 .ptr .align 1 _cupy_channelizer_8x8__complex64_complex64_param_5
)
.maxntid 64
{
	.reg .pred 	%p<20>;
	.reg .b32 	%r<71>;
	.reg .b32 	%f<38>;
	.reg .b64 	%rd<15>;
	// demoted variable
	.shared .align 8 .b8 _ZZ42_cupy_channelizer_8x8__complex64_complex64E3s_h[512];
	// demoted variable
	.shared .align 8 .b8 _ZZ42_cupy_channelizer_8x8__complex64_complex64E5s_reg[512];
	ld.param.u32 	%r4, [_cupy_channelizer_8x8__complex64_complex64_param_0];
	ld.param.u32 	%r5, [_cupy_channelizer_8x8__complex64_complex64_param_1];
	ld.param.u64 	%rd4, [_cupy_channelizer_8x8__complex64_complex64_param_3];
	ld.param.u64 	%rd2, [_cupy_channelizer_8x8__complex64_complex64_param_4];
	ld.param.u64 	%rd3, [_cupy_channelizer_8x8__complex64_complex64_param_5];
	cvta.to.global.u64 	%rd1, %rd4;
	mov.u32 	%r1, %tid.x;
	mov.u32 	%r2, %tid.y;
	setp.lt.u32 	%p2, %r1, %r4;
	setp.lt.u32 	%p3, %r2, %r5;
	and.pred  	%p1, %p2, %p3;
	not.pred 	%p4, %p1;
	@%p4 bra 	$L__BB1_2;
	cvta.to.global.u64 	%rd5, %rd2;
	mad.lo.s32 	%r11, %r4, %r2, %r1;
	mul.wide.u32 	%rd6, %r11, 8;
	add.s64 	%rd7, %rd5, %rd6;
	ld.global.nc.v2.f32 	{%f6, %f7}, [%rd7];
	neg.f32 	%f8, %f7;
	shl.b32 	%r12, %r1, 6;
	mov.u32 	%r13, _ZZ42_cupy_channelizer_8x8__complex64_complex64E3s_h;
	add.s32 	%r14, %r13, %r12;
	shl.b32 	%r15, %r2, 3;
	add.s32 	%r16, %r14, %r15;
	st.shared.v2.f32 	[%r16], {%f6, %f8};
	bra.uni 	$L__BB1_3;
$L__BB1_2:
	shl.b32 	%r6, %r1, 6;
	mov.u32 	%r7, _ZZ42_cupy_channelizer_8x8__complex64_complex64E3s_h;
	add.s32 	%r8, %r7, %r6;
	shl.b32 	%r9, %r2, 3;
	add.s32 	%r10, %r8, %r9;
	mov.f32 	%f5, 0f00000000;
	st.shared.v2.f32 	[%r10], {%f5, %f5};
$L__BB1_3:
	mov.u32 	%r3, %ctaid.x;
	setp.lt.u32 	%p5, %r3, %r5;
	@%p5 bra 	$L__BB1_6;
	@%p4 bra 	$L__BB1_9;
	add.s32 	%r17, %r3, %r2;
	sub.s32 	%r18, %r17, %r5;
	mad.lo.s32 	%r19, %r4, %r18, %r4;
	add.s32 	%r20, %r19, %r1;
	mul.wide.u32 	%rd8, %r20, 8;
	add.s64 	%rd9, %rd1, %rd8;
	ld.global.nc.v2.f32 	{%f9, %f10}, [%rd9];
	neg.f32 	%f11, %f10;
	not.b32 	%r21, %r1;
	add.s32 	%r22, %r4, %r21;
	shl.b32 	%r23, %r22, 6;
	mov.u32 	%r24, _ZZ42_cupy_channelizer_8x8__complex64_complex64E5s_reg;
	add.s32 	%r25, %r24, %r23;
	not.b32 	%r26, %r2;
	add.s32 	%r27, %r5, %r26;
	shl.b32 	%r28, %r27, 3;
	add.s32 	%r29, %r25, %r28;
	st.shared.v2.f32 	[%r29], {%f9, %f11};
	bra.uni 	$L__BB1_9;
$L__BB1_6:
	setp.ge.u32 	%p7, %r1, %r4;
	setp.lt.u32 	%p8, %r3, %r2;
	or.pred  	%p9, %p7, %p8;
	@%p9 bra 	$L__BB1_8;
	mad.lo.s32 	%r37, %r4, %r2, %r1;
	mul.wide.u32 	%rd10, %r37, 8;
	add.s64 	%rd11, %rd1, %rd10;
	ld.global.nc.v2.f32 	{%f13, %f14}, [%rd11];
	neg.f32 	%f15, %f14;
	not.b32 	%r38, %r1;
	add.s32 	%r39, %r4, %r38;
	shl.b32 	%r40, %r39, 6;
	mov.u32 	%r41, _ZZ42_cupy_channelizer_8x8__complex64_complex64E5s_reg;
	add.s32 	%r42, %r41, %r40;
	sub.s32 	%r43, %r3, %r2;
	shl.b32 	%r44, %r43, 3;
	add.s32 	%r45, %r42, %r44;
	st.shared.v2.f32 	[%r45], {%f13, %f15};
	bra.uni 	$L__BB1_9;
$L__BB1_8:
	shl.b32 	%r32, %r1, 6;
	mov.u32 	%r33, _ZZ42_cupy_channelizer_8x8__complex64_complex64E5s_reg;
	add.s32 	%r34, %r33, %r32;
	shl.b32 	%r35, %r2, 3;
	add.s32 	%r36, %r34, %r35;
	mov.f32 	%f12, 0f00000000;
	st.shared.v2.f32 	[%r36], {%f12, %f12};
$L__BB1_9:
	bar.sync 	0;
	setp.ge.u32 	%p10, %r2, %r4;
	mov.f32 	%f36, 0f00000000;
	mov.f32 	%f37, %f36;
	@%p10 bra 	$L__BB1_11;
	shl.b32 	%r47, %r2, 6;
	mov.u32 	%r48, _ZZ42_cupy_channelizer_8x8__complex64_complex64E3s_h;
	add.s32 	%r49, %r48, %r47;
	shl.b32 	%r50, %r1, 3;
	add.s32 	%r51, %r49, %r50;
	ld.shared.v2.f32 	{%f17, %f18}, [%r51];
	mov.u32 	%r52, _ZZ42_cupy_channelizer_8x8__complex64_complex64E5s_reg;
	add.s32 	%r53, %r52, %r47;
	add.s32 	%r54, %r53, %r50;
	ld.shared.v2.f32 	{%f19, %f20}, [%r54];
	mul.f32 	%f21, %f17, %f19;
	mul.f32 	%f22, %f18, %f20;
	sub.f32 	%f23, %f21, %f22;
	mul.f32 	%f24, %f17, %f20;
	fma.rn.f32 	%f25, %f18, %f19, %f24;
	// begin inline asm
	mov.u32 %r46, %laneid;
	// end inline asm
	and.b32  	%r55, %r46, -8;
	mov.b32 	%r56, 255;
	shl.b32 	%r57, %r56, %r55;
	mov.b32 	%r58, %f23;
	shfl.sync.bfly.b32	%r59|%p11, %r58, 4, 6175, %r57;
	mov.b32 	%f26, %r59;
	add.f32 	%f27, %f23, %f26;
	mov.b32 	%r60, %f27;
	shfl.sync.bfly.b32	%r61|%p12, %r60, 2, 6175, %r57;
	mov.b32 	%f28, %r61;
	add.f32 	%f29, %f27, %f28;
	mov.b32 	%r62, %f29;
	shfl.sync.bfly.b32	%r63|%p13, %r62, 1, 6175, %r57;
	mov.b32 	%f30, %r63;
	add.f32 	%f37, %f29, %f30;
	mov.b32 	%r64, %f25;
	shfl.sync.bfly.b32	%r65|%p14, %r64, 4, 6175, %r57;
	mov.b32 	%f31, %r65;
	add.f32 	%f32, %f25, %f31;
	mov.b32 	%r66, %f32;
	shfl.sync.bfly.b32	%r67|%p15, %r66, 2, 6175, %r57;
	mov.b32 	%f33, %r67;
	add.f32 	%f34, %f32, %f33;
	mov.b32 	%r68, %f34;
	shfl.sync.bfly.b32	%r69|%p16, %r68, 1, 6175, %r57;
	mov.b32 	%f35, %r69;
	add.f32 	%f36, %f34, %f35;
$L__BB1_11:
	setp.ge.u32 	%p17, %r2, %r4;
	setp.ne.s32 	%p18, %r1, 0;
	or.pred  	%p19, %p18, %p17;
	@%p19 bra 	$L__BB1_13;
	mad.lo.s32 	%r70, %r4, %r3, %r2;
	cvta.to.global.u64 	%rd12, %rd3;
	mul.wide.u32 	%rd13, %r70, 8;
	add.s64 	%rd14, %rd12, %rd13;
	st.global.v2.f32 	[%rd14], {%f37, %f36};
$L__BB1_13:
	ret;

}
	// .globl	_cupy_channelizer_8x8_float64_complex128
.visible .entry _cupy_channelizer_8x8_float64_complex128(
	.param .u32 _cupy_channelizer_8x8_float64_complex128_param_0,
	.param .u32 _cupy_channelizer_8x8_float64_complex128_param_1,
	.param .u32 _cupy_channelizer_8x8_float64_complex128_param_2,
	.param .u64 .ptr .align 1 _cupy_channelizer_8x8_float64_complex128_param_3,
	.param .u64 .ptr .align 1 _cupy_channelizer_8x8_float64_complex128_param_4,
	.param .u64 .ptr .align 1 _cupy_channelizer_8x8_float64_complex128_param_5
)
.maxntid 64
{
	.reg .pred 	%p<20>;
	.reg .b32 	%r<71>;
	.reg .b64 	%rd<17>;
	.reg .b64 	%fd<17>;
	// demoted variable
	.shared .align 8 .b8 _ZZ40_cupy_channelizer_8x8_float64_complex128E3s_h[512];
	// demoted variable
	.shared .align 8 .b8 _ZZ40_cupy_channelizer_8x8_float64_complex128E5s_reg[512];
	ld.param.u32 	%r4, [_cupy_channelizer_8x8_float64_complex128_param_0];
	ld.param.u32 	%r5, [_cupy_channelizer_8x8_float64_complex128_param_1];
	ld.param.u64 	%rd4, [_cupy_channelizer_8x8_float64_complex128_param_3];
	ld.param.u64 	%rd2, [_cupy_channelizer_8x8_float64_complex128_param_4];
	ld.param.u64 	%rd3, [_cupy_channelizer_8x8_float64_complex128_param_5];
	cvta.to.global.u64 	%rd1, %rd4;
	mov.u32 	%r1, %tid.x;
	mov.u32 	%r2, %tid.y;
	setp.lt.u32 	%p2, %r1, %r4;
	setp.lt.u32 	%p3, %r2, %r5;
	and.pred  	%p1, %p2, %p3;
	not.pred 	%p4, %p1;
	@%p4 bra 	$L__BB2_2;
	cvta.to.global.u64 	%rd6, %rd2;
	mad.lo.s32 	%r11, %r4, %r2, %r1;
	mul.wide.u32 	%rd7, %r11, 8;
	add.s64 	%rd8, %rd6, %rd7;
	ld.global.nc.f64 	%fd3, [%rd8];
	shl.b32 	%r12, %r1, 6;
	mov.u32 	%r13, _ZZ40_cupy_channelizer_8x8_float64_complex128E3s_h;
	add.s32 	%r14, %r13, %r12;
	shl.b32 	%r15, %r2, 3;
	add.s32 	%r16, %r14, %r15;
	st.shared.f64 	[%r16], %fd3;
	bra.uni 	$L__BB2_3;
$L__BB2_2:
	shl.b32 	%r6, %r1, 6;
	mov.u32 	%r7, _ZZ40_cupy_channelizer_8x8_float64_complex128E3s_h;
	add.s32 	%r8, %r7, %r6;
	shl.b32 	%r9, %r2, 3;
	add.s32 	%r10, %r8, %r9;
	mov.b64 	%rd5, 0;
	st.shared.u64 	[%r10], %rd5;
$L__BB2_3:
	mov.u32 	%r3, %ctaid.x;
	setp.lt.u32 	%p5, %r3, %r5;
	@%p5 bra 	$L__BB2_6;
	@%p4 bra 	$L__BB2_9;
	add.s32 	%r17, %r3, %r2;
	sub.s32 	%r18, %r17, %r5;
	mad.lo.s32 	%r19, %r4, %r18, %r4;
	add.s32 	%r20, %r19, %r1;
	mul.wide.u32 	%rd9, %r20, 8;
	add.s64 	%rd10, %rd1, %rd9;
	ld.global.nc.f64 	%fd4, [%rd10];
	not.b32 	%r21, %r1;
	add.s32 	%r22, %r4, %r21;
	shl.b32 	%r23, %r22, 6;
	mov.u32 	%r24, _ZZ40_cupy_channelizer_8x8_float64_complex128E5s_reg;
	add.s32 	%r25, %r24, %r23;
	not.b32 	%r26, %r2;
	add.s32 	%r27, %r5, %r26;
	shl.b32 	%r28, %r27, 3;
	add.s32 	%r29, %r25, %r28;
	st.shared.f64 	[%r29], %fd4;
	bra.uni 	$L__BB2_9;
$L__BB2_6:
	setp.ge.u32 	%p7, %r1, %r4;
	setp.lt.u32 	%p8, %r3, %r2;
	or.pred  	%p9, %p7, %p8;
	@%p9 bra 	$L__BB2_8;
	mad.lo.s32 	%r37, %r4, %r2, %r1;
	mul.wide.u32 	%rd12, %r37, 8;
	add.s64 	%rd13, %rd1, %rd12;
	ld.global.nc.f64 	%fd5, [%rd13];
	not.b32 	%r38, %r1;
	add.s32 	%r39, %r4, %r38;
	shl.b32 	%r40, %r39, 6;
	mov.u32 	%r41, _ZZ40_cupy_channelizer_8x8_float64_complex128E5s_reg;
	add.s32 	%r42, %r41, %r40;
	sub.s32 	%r43, %r3, %r2;
	shl.b32 	%r44, %r43, 3;
	add.s32 	%r45, %r42, %r44;
	st.shared.f64 	[%r45], %fd5;
	bra.uni 	$L__BB2_9;
$L__BB2_8:
	shl.b32 	%r32, %r1, 6;
	mov.u32 	%r33, _ZZ40_cupy_channelizer_8x8_float64_complex128E5s_reg;
	add.s32 	%r34, %r33, %r32;
	shl.b32 	%r35, %r2, 3;
	add.s32 	%r36, %r34, %r35;
	mov.b64 	%rd11, 0;
	st.shared.u64 	[%r36], %rd11;
$L__BB2_9:
	bar.sync 	0;
	setp.ge.u32 	%p10, %r2, %r4;
	mov.f64 	%fd16, 0d0000000000000000;
	@%p10 bra 	$L__BB2_11;
	shl.b32 	%r59, %r2, 6;
	mov.u32 	%r60, _ZZ40_cupy_channelizer_8x8_float64_complex128E3s_h;
	add.s32 	%r61, %r60, %r59;
	shl.b32 	%r62, %r1, 3;
	add.s32 	%r63, %r61, %r62;
	ld.shared.f64 	%fd13, [%r63];
	mov.u32 	%r64, _ZZ40_cupy_channelizer_8x8_float64_complex128E5s_reg;
	add.s32 	%r65, %r64, %r59;
	add.s32 	%r66, %r65, %r62;
	ld.shared.f64 	%fd14, [%r66];
	mul.f64 	%fd7, %fd13, %fd14;
	// begin inline asm
	mov.u32 %r46, %laneid;
	// end inline asm
	and.b32  	%r67, %r46, -8;
	mov.b32 	%r68, 255;
	shl.b32 	%r69, %r68, %r67;
	// begin inline asm
	mov.b64 {%r47,%r48}, %fd7;
	// end inline asm
	shfl.sync.bfly.b32	%r50|%p11, %r48, 4, 6175, %r69;
	shfl.sync.bfly.b32	%r49|%p12, %r47, 4, 6175, %r69;
	// begin inline asm
	mov.b64 %fd8, {%r49,%r50};
	// end inline asm
	add.f64 	%fd9, %fd7, %fd8;
	// begin inline asm
	mov.b64 {%r51,%r52}, %fd9;
	// end inline asm
	shfl.sync.bfly.b32	%r54|%p13, %r52, 2, 6175, %r69;
	shfl.sync.bfly.b32	%r53|%p14, %r51, 2, 6175, %r69;
	// begin inline asm
	mov.b64 %fd10, {%r53,%r54};
	// end inline asm
	add.f64 	%fd11, %fd9, %fd10;
	// begin inline asm
	mov.b64 {%r55,%r56}, %fd11;
	// end inline asm
	shfl.sync.bfly.b32	%r58|%p15, %r56, 1, 6175, %r69;
	shfl.sync.bfly.b32	%r57|%p16, %r55, 1, 6175, %r69;
	// begin inline asm
	mov.b64 %fd12, {%r57,%r58};
	// end inline asm
	add.f64 	%fd16, %fd11, %fd12;
$L__BB2_11:
	setp.ge.u32 	%p17, %r2, %r4;
	setp.ne.s32 	%p18, %r1, 0;
	or.pred  	%p19, %p18, %p17;
	@%p19 bra 	$L__BB2_13;
	mad.lo.s32 	%r70, %r4, %r3, %r2;
	cvta.to.global.u64 	%rd14, %rd3;
	mul.wide.u32 	%rd15, %r70, 16;
	add.s64 	%rd16, %rd14, %rd15;
	mov.f64 	%fd15, 0d0000000000000000;
	st.global.v2.f64 	[%rd16], {%fd16, %fd15};
$L__BB2_13:
	ret;

}
	// .globl	_cupy_channelizer_8x8_complex128_complex128
.visible .entry _cupy_channelizer_8x8_complex128_complex128(
	.param .u32 _cupy_channelizer_8x8_complex128_complex128_param_0,
	.param .u32 _cupy_channelizer_8x8_complex128_complex128_param_1,
	.param .u32 _cupy_channelizer_8x8_complex128_complex128_param_2,
	.param .u64 .ptr .align 1 _cupy_channelizer_8x8_complex128_complex128_param_3,
	.param .u64 .ptr .align 1 _cupy_channelizer_8x8_complex128_complex128_param_4,
	.param .u64 .ptr .align 1 _cupy_channelizer_8x8_complex128_complex128_param_5
)
.maxntid 64
{
	.reg .pred 	%p<26>;
	.reg .b32 	%r<83>;
	.reg .b64 	%rd<15>;
	.reg .b64 	%fd<38>;
	// demoted variable
	.shared .align 16 .b8 _ZZ43_cupy_channelizer_8x8_complex128_complex128E3s_h[1024];
	// demoted variable
	.shared .align 16 .b8 _ZZ43_cupy_channelizer_8x8_complex128_complex128E5s_reg[1024];
	ld.param.u32 	%r4, [_cupy_channelizer_8x8_complex128_complex128_param_0];
	ld.param.u32 	%r5, [_cupy_channelizer_8x8_complex128_complex128_param_1];
	ld.param.u64 	%rd4, [_cupy_channelizer_8x8_complex128_complex128_param_3];
	ld.param.u64 	%rd2, [_cupy_channelizer_8x8_complex128_complex128_param_4];
	ld.param.u64 	%rd3, [_cupy_channelizer_8x8_complex128_complex128_param_5];
	cvta.to.global.u64 	%rd1, %rd4;
	mov.u32 	%r1, %tid.x;
	mov.u32 	%r2, %tid.y;
	setp.lt.u32 	%p2, %r1, %r4;
	setp.lt.u32 	%p3, %r2, %r5;
	and.pred  	%p1, %p2, %p3;
	not.pred 	%p4, %p1;
	@%p4 bra 	$L__BB3_2;
	cvta.to.global.u64 	%rd5, %rd2;
	mad.lo.s32 	%r11, %r4, %r2, %r1;
	mul.wide.u32 	%rd6, %r11, 16;
	add.s64 	%rd7, %rd5, %rd6;
	ld.global.nc.v2.f64 	{%fd6, %fd7}, [%rd7];
	neg.f64 	%fd8, %fd7;
	shl.b32 	%r12, %r1, 7;
	mov.u32 	%r13, _ZZ43_cupy_channelizer_8x8_complex128_complex128E3s_h;
	add.s32 	%r14, %r13, %r12;
	shl.b32 	%r15, %r2, 4;
	add.s32 	%r16, %r14, %r15;
	st.shared.v2.f64 	[%r16], {%fd6, %fd8};
	bra.uni 	$L__BB3_3;
$L__BB3_2:
	shl.b32 	%r6, %r1, 7;
	mov.u32 	%r7, _ZZ43_cupy_channelizer_8x8_complex128_complex128E3s_h;
	add.s32 	%r8, %r7, %r6;
	shl.b32 	%r9, %r2, 4;
	add.s32 	%r10, %r8, %r9;
	mov.f64 	%fd5, 0d0000000000000000;
	st.shared.v2.f64 	[%r10], {%fd5, %fd5};
$L__BB3_3:
	mov.u32 	%r3, %ctaid.x;
	setp.lt.u32 	%p5, %r3, %r5;
	@%p5 bra 	$L__BB3_6;
	@%p4 bra 	$L__BB3_9;
	add.s32 	%r17, %r3, %r2;
	sub.s32 	%r18, %r17, %r5;
	mad.lo.s32 	%r19, %r4, %r18, %r4;
	add.s32 	%r20, %r19, %r1;
	mul.wide.u32 	%rd8, %r20, 16;
	add.s64 	%rd9, %rd1, %rd8;
	ld.global.nc.v2.f64 	{%fd9, %fd10}, [%rd9];
	neg.f64 	%fd11, %fd10;
	not.b32 	%r21, %r1;
	add.s32 	%r22, %r4, %r21;
	shl.b32 	%r23, %r22, 7;
	mov.u32 	%r24, _ZZ43_cupy_channelizer_8x8_complex128_complex128E5s_reg;
	add.s32 	%r25, %r24, %r23;
	not.b32 	%r26, %r2;
	add.s32 	%r27, %r5, %r26;
	shl.b32 	%r28, %r27, 4;
	add.s32 	%r29, %r25, %r28;
	st.shared.v2.f64 	[%r29], {%fd9, %fd11};
	bra.uni 	$L__BB3_9;
$L__BB3_6:
	setp.ge.u32 	%p7, %r1, %r4;
	setp.lt.u32 	%p8, %r3, %r2;
	or.pred  	%p9, %p7, %p8;
	@%p9 bra 	$L__BB3_8;
	mad.lo.s32 	%r37, %r4, %r2, %r1;
	mul.wide.u32 	%rd10, %r37, 16;
	add.s64 	%rd11, %rd1, %rd10;
	ld.global.nc.v2.f64 	{%fd13, %fd14}, [%rd11];
	neg.f64 	%fd15, %fd14;
	not.b32 	%r38, %r1;
	add.s32 	%r39, %r4, %r38;
	shl.b32 	%r40, %r39, 7;
	mov.u32 	%r41, _ZZ43_cupy_channelizer_8x8_complex128_complex128E5s_reg;
	add.s32 	%r42, %r41, %r40;
	sub.s32 	%r43, %r3, %r2;
	shl.b32 	%r44, %r43, 4;
	add.s32 	%r45, %r42, %r44;
	st.shared.v2.f64 	[%r45], {%fd13, %fd15};
	bra.uni 	$L__BB3_9;
$L__BB3_8:
	shl.b32 	%r32, %r1, 7;
	mov.u32 	%r33, _ZZ43_cupy_channelizer_8x8_complex128_complex128E5s_reg;
	add.s32 	%r34, %r33, %r32;
	shl.b32 	%r35, %r2, 4;
	add.s32 	%r36, %r34, %r35;
	mov.f64 	%fd12, 0d0000000000000000;
	st.shared.v2.f64 	[%r36], {%fd12, %fd12};
$L__BB3_9:
	bar.sync 	0;
	setp.ge.u32 	%p10, %r2, %r4;
	mov.f64 	%fd36, 0d0000000000000000;
	mov.f64 	%fd37, %fd36;
	@%p10 bra 	$L__BB3_11;
	shl.b32 	%r71, %r2, 7;
	mov.u32 	%r72, _ZZ43_cupy_channelizer_8x8_complex128_complex128E3s_h;
	add.s32 	%r73, %r72, %r71;
	shl.b32 	%r74, %r1, 4;
	add.s32 	%r75, %r73, %r74;
	ld.shared.v2.f64 	{%fd29, %fd30}, [%r75];
	mov.u32 	%r76, _ZZ43_cupy_channelizer_8x8_complex128_complex128E5s_reg;
	add.s32 	%r77, %r76, %r71;
	add.s32 	%r78, %r77, %r74;
	ld.shared.v2.f64 	{%fd31, %fd32}, [%r78];
	mul.f64 	%fd33, %fd29, %fd31;
	mul.f64 	%fd34, %fd30, %fd32;
	sub.f64 	%fd17, %fd33, %fd34;
	mul.f64 	%fd35, %fd29, %fd32;
	fma.rn.f64 	%fd23, %fd30, %fd31, %fd35;
	// begin inline asm
	mov.u32 %r46, %laneid;
	// end inline asm
	and.b32  	%r79, %r46, -8;
	mov.b32 	%r80, 255;
	shl.b32 	%r81, %r80, %r79;
	// begin inline asm
	mov.b64 {%r47,%r48}, %fd17;
	// end inline asm
	shfl.sync.bfly.b32	%r50|%p11, %r48, 4, 6175, %r81;
	shfl.sync.bfly.b32	%r49|%p12, %r47, 4, 6175, %r81;
	// begin inline asm
	mov.b64 %fd18, {%r49,%r50};
	// end inline asm
	add.f64 	%fd19, %fd17, %fd18;
	// begin inline asm
	mov.b64 {%r51,%r52}, %fd19;
	// end inline asm
	shfl.sync.bfly.b32	%r54|%p13, %r52, 2, 6175, %r81;
	shfl.sync.bfly.b32	%r53|%p14, %r51, 2, 6175, %r81;
	// begin inline asm
	mov.b64 %fd20, {%r53,%r54};
	// end inline asm
	add.f64 	%fd21, %fd19, %fd20;
	// begin inline asm
	mov.b64 {%r55,%r56}, %fd21;
	// end inline asm
	shfl.sync.bfly.b32	%r58|%p15, %r56, 1, 6175, %r81;
	shfl.sync.bfly.b32	%r57|%p16, %r55, 1, 6175, %r81;
	// begin inline asm
	mov.b64 %fd22, {%r57,%r58};
	// end inline asm
	add.f64 	%fd37, %fd21, %fd22;
	// begin inline asm
	mov.b64 {%r59,%r60}, %fd23;
	// end inline asm
	shfl.sync.bfly.b32	%r62|%p17, %r60, 4, 6175, %r81;
	shfl.sync.bfly.b32	%r61|%p18, %r59, 4, 6175, %r81;
	// begin inline asm
	mov.b64 %fd24, {%r61,%r62};
	// end inline asm
	add.f64 	%fd25, %fd23, %fd24;
	// begin inline asm
	mov.b64 {%r63,%r64}, %fd25;
	// end inline asm
	shfl.sync.bfly.b32	%r66|%p19, %r64, 2, 6175, %r81;
	shfl.sync.bfly.b32	%r65|%p20, %r63, 2, 6175, %r81;
	// begin inline asm
	mov.b64 %fd26, {%r65,%r66};
	// end inline asm
	add.f64 	%fd27, %fd25, %fd26;
	// begin inline asm
	mov.b64 {%r67,%r68}, %fd27;
	// end inline asm
	shfl.sync.bfly.b32	%r70|%p21, %r68, 1, 6175, %r81;
	shfl.sync.bfly.b32	%r69|%p22, %r67, 1, 6175, %r81;
	// begin inline asm
	mov.b64 %fd28, {%r69,%r70};
	// end inline asm
	add.f64 	%fd36, %fd27, %fd28;
$L__BB3_11:
	setp.ge.u32 	%p23, %r2, %r4;
	setp.ne.s32 	%p24, %r1, 0;
	or.pred  	%p25, %p24, %p23;
	@%p25 bra 	$L__BB3_13;
	mad.lo.s32 	%r82, %r4, %r3, %r2;
	cvta.to.global.u64 	%rd12, %rd3;
	mul.wide.u32 	%rd13, %r82, 16;
	add.s64 	%rd14, %rd12, %rd13;
	st.global.v2.f64 	[%rd14], {%fd37, %fd36};
$L__BB3_13:
	ret;

}
	// .globl	_cupy_channelizer_16x16_float32_complex64
.visible .entry _cupy_channelizer_16x16_float32_complex64(
	.param .u32 _cupy_channelizer_16x16_float32_complex64_param_0,
	.param .u32 _cupy_channelizer_16x16_float32_complex64_param_1,
	.param .u32 _cupy_channelizer_16x16_float32_complex64_param_2,
	.param .u64 .ptr .align 1 _cupy_channelizer_16x16_float32_complex64_param_3,
	.param .u64 .ptr .align 1 _cupy_channelizer_16x16_float32_complex64_param_4,
	.param .u64 .ptr .align 1 _cupy_channelizer_16x16_float32_complex64_param_5
)
.maxntid 256
{
	.reg .pred 	%p<18>;
	.reg .b32 	%r<69>;
	.reg .b32 	%f<19>;
	.reg .b64 	%rd<15>;
	// demoted variable
	.shared .align 4 .b8 _ZZ41_cupy_channelizer_16x16_float32_complex64E3s_h[1024];
	// demoted variable
	.shared .align 4 .b8 _ZZ41_cupy_channelizer_16x16_float32_complex64E5s_reg[1024];
	ld.param.u32 	%r4, [_cupy_channelizer_16x16_float32_complex64_param_0];
	ld.param.u32 	%r5, [_cupy_channelizer_16x16_float32_complex64_param_1];
	ld.param.u64 	%rd4, [_cupy_channelizer_16x16_float32_complex64_param_3];
	ld.param.u64 	%rd2, [_cupy_channelizer_16x16_float32_complex64_param_4];
	ld.param.u64 	%rd3, [_cupy_channelizer_16x16_float32_complex64_param_5];
	cvta.to.global.u64 	%rd1, %rd4;
	mov.u32 	%r1, %tid.x;
	mov.u32 	%r2, %tid.y;
	setp.lt.u32 	%p2, %r1, %r4;
	setp.lt.u32 	%p3, %r2, %r5;
	and.pred  	%p1, %p2, %p3;
	not.pred 	%p4, %p1;
	@%p4 bra 	$L__BB4_2;
	cvta.to.global.u64 	%rd5, %rd2;
	mad.lo.s32 	%r12, %r4, %r2, %r1;
	mul.wide.u32 	%rd6, %r12, 4;
	add.s64 	%rd7, %rd5, %rd6;
	ld.global.nc.f32 	%f3, [%rd7];
	shl.b32 	%r13, %r1, 6;
	mov.u32 	%r14, _ZZ41_cupy_channelizer_16x16_float32_complex64E3s_h;
	add.s32 	%r15, %r14, %r13;
	shl.b32 	%r16, %r2, 2;
	add.s32 	%r17, %r15, %r16;
	st.shared.f32 	[%r17], %f3;
	bra.uni 	$L__BB4_3;
$L__BB4_2:
	shl.b32 	%r6, %r1, 6;
	mov.u32 	%r7, _ZZ41_cupy_channelizer_16x16_float32_complex64E3s_h;
	add.s32 	%r8, %r7, %r6;
	shl.b32 	%r9, %r2, 2;
	add.s32 	%r10, %r8, %r9;
	mov.b32 	%r11, 0;
	st.shared.u32 	[%r10], %r11;
$L__BB4_3:
	mov.u32 	%r3, %ctaid.x;
	setp.lt.u32 	%p5, %r3, %r5;
	@%p5 bra 	$L__BB4_6;
	@%p4 bra 	$L__BB4_9;
	add.s32 	%r18, %r3, %r2;
	sub.s32 	%r19, %r18, %r5;
	mad.lo.s32 	%r20, %r4, %r19, %r4;
	add.s32 	%r21, %r20, %r1;
	mul.wide.u32 	%rd8, %r21, 4;
	add.s64 	%rd9, %rd1, %rd8;
	ld.global.nc.f32 	%f4, [%rd9];
	not.b32 	%r22, %r1;
	add.s32 	%r23, %r4, %r22;
	shl.b32 	%r24, %r23, 6;
	mov.u32 	%r25, _ZZ41_cupy_channelizer_16x16_float32_complex64E5s_reg;
	add.s32 	%r26, %r25, %r24;
	not.b32 	%r27, %r2;
	add.s32 	%r28, %r5, %r27;
	shl.b32 	%r29, %r28, 2;
	add.s32 	%r30, %r26, %r29;
	st.shared.f32 	[%r30], %f4;
	bra.uni 	$L__BB4_9;
$L__BB4_6:
	setp.ge.u32 	%p7, %r1, %r4;
	setp.lt.u32 	%p8, %r3, %r2;
	or.pred  	%p9, %p7, %p8;
	@%p9 bra 	$L__BB4_8;
	mad.lo.s32 	%r39, %r4, %r2, %r1;
	mul.wide.u32 	%rd10, %r39, 4;
	add.s64 	%rd11, %rd1, %rd10;
	ld.global.nc.f32 	%f5, [%rd11];
	not.b32 	%r40, %r1;
	add.s32 	%r41, %r4, %r40;
	shl.b32 	%r42, %r41, 6;
	mov.u32 	%r43, _ZZ41_cupy_channelizer_16x16_float32_complex64E5s_reg;
	add.s32 	%r44, %r43, %r42;
	sub.s32 	%r45, %r3, %r2;
	shl.b32 	%r46, %r45, 2;
	add.s32 	%r47, %r44, %r46;
	st.shared.f32 	[%r47], %f5;
	bra.uni 	$L__BB4_9;
$L__BB4_8:
	shl.b32 	%r33, %r1, 6;
	mov.u32 	%r34, _ZZ41_cupy_channelizer_16x16_float32_complex64E5s_reg;
	add.s32 	%r35, %r34, %r33;
	shl.b32 	%r36, %r2, 2;
	add.s32 	%r37, %r35, %r36;
	mov.b32 	%r38, 0;
	st.shared.u32 	[%r37], %r38;
$L__BB4_9:
	bar.sync 	0;
	setp.ge.u32 	%p10, %r2, %r4;
	mov.f32 	%f18, 0f00000000;
	@%p10 bra 	$L__BB4_11;
	shl.b32 	%r49, %r2, 6;
	mov.u32 	%r50, _ZZ41_cupy_channelizer_16x16_float32_complex64E3s_h;
	add.s32 	%r51, %r50, %r49;
	shl.b32 	%r52, %r1, 2;
	add.s32 	%r53, %r51, %r52;
	ld.shared.f32 	%f7, [%r53];
	mov.u32 	%r54, _ZZ41_cupy_channelizer_16x16_float32_complex64E5s_reg;
	add.s32 	%r55, %r54, %r49;
	add.s32 	%r56, %r55, %r52;
	ld.shared.f32 	%f8, [%r56];
	mul.f32 	%f9, %f7, %f8;
	// begin inline asm
	mov.u32 %r48, %laneid;
	// end inline asm
	and.b32  	%r57, %r48, -16;
	mov.b32 	%r58, 65535;
	shl.b32 	%r59, %r58, %r57;
	mov.b32 	%r60, %f9;
	shfl.sync.bfly.b32	%r61|%p11, %r60, 8, 4127, %r59;
	mov.b32 	%f10, %r61;
	add.f32 	%f11, %f9, %f10;
	mov.b32 	%r62, %f11;
	shfl.sync.bfly.b32	%r63|%p12, %r62, 4, 4127, %r59;
	mov.b32 	%f12, %r63;
	add.f32 	%f13, %f11, %f12;
	mov.b32 	%r64, %f13;
	shfl.sync.bfly.b32	%r65|%p13, %r64, 2, 4127, %r59;
	mov.b32 	%f14, %r65;
	add.f32 	%f15, %f13, %f14;
	mov.b32 	%r66, %f15;
	shfl.sync.bfly.b32	%r67|%p14, %r66, 1, 4127, %r59;
	mov.b32 	%f16, %r67;
	add.f32 	%f18, %f15, %f16;
$L__BB4_11:
	setp.ge.u32 	%p15, %r2, %r4;
	setp.ne.s32 	%p16, %r1, 0;
	or.pred  	%p17, %p16, %p15;
	@%p17 bra 	$L__BB4_13;
	mad.lo.s32 	%r68, %r4, %r3, %r2;
	cvta.to.global.u64 	%rd12, %rd3;
	mul.wide.u32 	%rd13, %r68, 8;
	add.s64 	%rd14, %rd12, %rd13;
	mov.f32 	%f17, 0f00000000;
	st.global.v2.f32 	[%rd14], {%f18, %f17};
$L__BB4_13:
	ret;

}
	// .globl	_cupy_channelizer_16x16__complex64_complex64
.visible .entry _cupy_channelizer_16x16__complex64_complex64(
	.param .u32 _cupy_channelizer_16x16__complex64_complex64_param_0,
	.param .u32 _cupy_channelizer_16x16__complex64_complex64_param_1,
	.param .u32 _cupy_channelizer_16x16__complex64_complex64_param_2,
	.param .u64 .ptr .align 1 _cupy_channelizer_16x16__complex64_complex64_param_3,
	.param .u64 .ptr .align 1 _cupy_channelizer_16x16__complex64_complex64_param_4,
	.param .u64 .ptr .align 1 _cupy_channelizer_16x16__complex64_complex64_param_5
)
.maxntid 256
{
	.reg .pred 	%p<22>;
	.reg .b32 	%r<75>;
	.reg .b32 	%f<42>;
	.reg .b64 	%rd<15>;
	// demoted variable
	.shared .align 8 .b8 _ZZ44_cupy_channelizer_16x16__complex64_complex64E3s_h[2048];
	// demoted variable
	.shared .align 8 .b8 _ZZ44_cupy_channelizer_16x16__complex64_complex64E5s_reg[2048];
	ld.param.u32 	%r4, [_cupy_channelizer_16x16__complex64_complex64_param_0];
	ld.param.u32 	%r5, [_cupy_channelizer_16x16__complex64_complex64_param_1];
	ld.param.u64 	%rd4, [_cupy_channelizer_16x16__complex64_complex64_param_3];
	ld.param.u64 	%rd2, [_cupy_channelizer_16x16__complex64_complex64_param_4];
	ld.param.u64 	%rd3, [_cupy_channelizer_16x16__complex64_complex64_param_5];
	cvta.to.global.u64 	%rd1, %rd4;
	mov.u32 	%r1, %tid.x;
	mov.u32 	%r2, %tid.y;
	setp.lt.u32 	%p2, %r1, %r4;
	setp.lt.u32 	%p3, %r2, %r5;
	and.pred  	%p1, %p2, %p3;
	not.pred 	%p4, %p1;
	@%p4 bra 	$L__BB5_2;
	cvta.to.global.u64 	%rd5, %rd2;
	mad.lo.s32 	%r11, %r4, %r2, %r1;
	mul.wide.u32 	%rd6, %r11, 8;
	add.s64 	%rd7, %rd5, %rd6;
	ld.global.nc.v2.f32 	{%f6, %f7}, [%rd7];
	neg.f32 	%f8, %f7;
	shl.b32 	%r12, %r1, 7;
	mov.u32 	%r13, _ZZ44_cupy_channelizer_16x16__complex64_complex64E3s_h;
	add.s32 	%r14, %r13, %r12;
	shl.b32 	%r15, %r2, 3;
	add.s32 	%r16, %r14, %r15;
	st.shared.v2.f32 	[%r16], {%f6, %f8};
	bra.uni 	$L__BB5_3;
$L__BB5_2:
	shl.b32 	%r6, %r1, 7;
	mov.u32 	%r7, _ZZ44_cupy_channelizer_16x16__complex64_complex64E3s_h;
	add.s32 	%r8, %r7, %r6;
	shl.b32 	%r9, %r2, 3;
	add.s32 	%r10, %r8, %r9;
	mov.f32 	%f5, 0f00000000;
	st.shared.v2.f32 	[%r10], {%f5, %f5};
$L__BB5_3:
	mov.u32 	%r3, %ctaid.x;
	setp.lt.u32 	%p5, %r3, %r5;
	@%p5 bra 	$L__BB5_6;
	@%p4 bra 	$L__BB5_9;
	add.s32 	%r17, %r3, %r2;
	sub.s32 	%r18, %r17, %r5;
	mad.lo.s32 	%r19, %r4, %r18, %r4;
	add.s32 	%r20, %r19, %r1;
	mul.wide.u32 	%rd8, %r20, 8;
	add.s64 	%rd9, %rd1, %rd8;
	ld.global.nc.v2.f32 	{%f9, %f10}, [%rd9];
	neg.f32 	%f11, %f10;
	not.b32 	%r21, %r1;
	add.s32 	%r22, %r4, %r21;
	shl.b32 	%r23, %r22, 7;
	mov.u32 	%r24, _ZZ44_cupy_channelizer_16x16__complex64_complex64E5s_reg;
	add.s32 	%r25, %r24, %r23;
	not.b32 	%r26, %r2;
	add.s32 	%r27, %r5, %r26;
	shl.b32 	%r28, %r27, 3;
	add.s32 	%r29, %r25, %r28;
	st.shared.v2.f32 	[%r29], {%f9, %f11};
	bra.uni 	$L__BB5_9;
$L__BB5_6:
	setp.ge.u32 	%p7, %r1, %r4;
	setp.lt.u32 	%p8, %r3, %r2;
	or.pred  	%p9, %p7, %p8;
	@%p9 bra 	$L__BB5_8;
	mad.lo.s32 	%r37, %r4, %r2, %r1;
	mul.wide.u32 	%rd10, %r37, 8;
	add.s64 	%rd11, %rd1, %rd10;
	ld.global.nc.v2.f32 	{%f13, %f14}, [%rd11];
	neg.f32 	%f15, %f14;
	not.b32 	%r38, %r1;
	add.s32 	%r39, %r4, %r38;
	shl.b32 	%r40, %r39, 7;
	mov.u32 	%r41, _ZZ44_cupy_channelizer_16x16__complex64_complex64E5s_reg;
	add.s32 	%r42, %r41, %r40;
	sub.s32 	%r43, %r3, %r2;
	shl.b32 	%r44, %r43, 3;
	add.s32 	%r45, %r42, %r44;
	st.shared.v2.f32 	[%r45], {%f13, %f15};
	bra.uni 	$L__BB5_9;
$L__BB5_8:
	shl.b32 	%r32, %r1, 7;
	mov.u32 	%r33, _ZZ44_cupy_channelizer_16x16__complex64_complex64E5s_reg;
	add.s32 	%r34, %r33, %r32;
	shl.b32 	%r35, %r2, 3;
	add.s32 	%r36, %r34, %r35;
	mov.f32 	%f12, 0f00000000;
	st.shared.v2.f32 	[%r36], {%f12, %f12};
$L__BB5_9:
	bar.sync 	0;
	setp.ge.u32 	%p10, %r2, %r4;
	mov.f32 	%f40, 0f00000000;
	mov.f32 	%f41, %f40;
	@%p10 bra 	$L__BB5_11;
	shl.b32 	%r47, %r2, 7;
	mov.u32 	%r48, _ZZ44_cupy_channelizer_16x16__complex64_complex64E3s_h;
	add.s32 	%r49, %r48, %r47;
	shl.b32 	%r50, %r1, 3;
	add.s32 	%r51, %r49, %r50;
	ld.shared.v2.f32 	{%f17, %f18}, [%r51];
	mov.u32 	%r52, _ZZ44_cupy_channelizer_16x16__complex64_complex64E5s_reg;
	add.s32 	%r53, %r52, %r47;
	add.s32 	%r54, %r53, %r50;
	ld.shared.v2.f32 	{%f19, %f20}, [%r54];
	mul.f32 	%f21, %f17, %f19;
	mul.f32 	%f22, %f18, %f20;
	sub.f32 	%f23, %f21, %f22;
	mul.f32 	%f24, %f17, %f20;
	fma.rn.f32 	%f25, %f18, %f19, %f24;
	// begin inline asm
	mov.u32 %r46, %laneid;
	// end inline asm
	and.b32  	%r55, %r46, -16;
	mov.b32 	%r56, 65535;
	shl.b32 	%r57, %r56, %r55;
	mov.b32 	%r58, %f23;
	shfl.sync.bfly.b32	%r59|%p11, %r58, 8, 4127, %r57;
	mov.b32 	%f26, %r59;
	add.f32 	%f27, %f23, %f26;
	mov.b32 	%r60, %f27;
	shfl.sync.bfly.b32	%r61|%p12, %r60, 4, 4127, %r57;
	mov.b32 	%f28, %r61;
	add.f32 	%f29, %f27, %f28;
	mov.b32 	%r62, %f29;
	shfl.sync.bfly.b32	%r63|%p13, %r62, 2, 4127, %r57;
	mov.b32 	%f30, %r63;
	add.f32 	%f31, %f29, %f30;
	mov.b32 	%r64, %f31;
	shfl.sync.bfly.b32	%r65|%p14, %r64, 1, 4127, %r57;
	mov.b32 	%f32, %r65;
	add.f32 	%f41, %f31, %f32;
	mov.b32 	%r66, %f25;
	shfl.sync.bfly.b32	%r67|%p15, %r66, 8, 4127, %r57;
	mov.b32 	%f33, %r67;
	add.f32 	%f34, %f25, %f33;
	mov.b32 	%r68, %f34;
	shfl.sync.bfly.b32	%r69|%p16, %r68, 4, 4127, %r57;
	mov.b32 	%f35, %r69;
	add.f32 	%f36, %f34, %f35;
	mov.b32 	%r70, %f36;
	shfl.sync.bfly.b32	%r71|%p17, %r70, 2, 4127, %r57;
	mov.b32 	%f37, %r71;
	add.f32 	%f38, %f36, %f37;
	mov.b32 	%r72, %f38;
	shfl.sync.bfly.b32	%r73|%p18, %r72, 1, 4127, %r57;
	mov.b32 	%f39, %r73;
	add.f32 	%f40, %f38, %f39;
$L__BB5_11:
	setp.ge.u32 	%p19, %r2, %r4;
	setp.ne.s32 	%p20, %r1, 0;
	or.pred  	%p21, %p20, %p19;
	@%p21 bra 	$L__BB5_13;
	mad.lo.s32 	%r74, %r4, %r3, %r2;
	cvta.to.global.u64 	%rd12, %rd3;
	mul.wide.u32 	%rd13, %r74, 8;
	add.s64 	%rd14, %rd12, %rd13;
	st.global.v2.f32 	[%rd14], {%f41, %f40};
$L__BB5_13:
	ret;

}
	// .globl	_cupy_channelizer_16x16_float64_complex128
.visible .entry _cupy_channelizer_16x16_float64_complex128(
	.param .u32 _cupy_channelizer_16x16_float64_complex128_param_0,
	.param .u32 _cupy_channelizer_16x16_float64_complex128_param_1,
	.param .u32 _cupy_channelizer_16x16_float64_complex128_param_2,
	.param .u64 .ptr .align 1 _cupy_channelizer_16x16_float64_complex128_param_3,
	.param .u64 .ptr .align 1 _cupy_channelizer_16x16_float64_complex128_param_4,
	.param .u64 .ptr .align 1 _cupy_channelizer_16x16_float64_complex128_param_5
)
.maxntid 256
{
	.reg .pred 	%p<22>;
	.reg .b32 	%r<75>;
	.reg .b64 	%rd<17>;
	.reg .b64 	%fd<19>;
	// demoted variable
	.shared .align 8 .b8 _ZZ42_cupy_channelizer_16x16_float64_complex128E3s_h[2048];
	// demoted variable
	.shared .align 8 .b8 _ZZ42_cupy_channelizer_16x16_float64_complex128E5s_reg[2048];
	ld.param.u32 	%r4, [_cupy_channelizer_16x16_float64_complex128_param_0];
	ld.param.u32 	%r5, [_cupy_channelizer_16x16_float64_complex128_param_1];
	ld.param.u64 	%rd4, [_cupy_channelizer_16x16_float64_complex128_param_3];
	ld.param.u64 	%rd2, [_cupy_channelizer_16x16_float64_complex128_param_4];
	ld.param.u64 	%rd3, [_cupy_channelizer_16x16_float64_complex128_param_5];
	cvta.to.global.u64 	%rd1, %rd4;
	mov.u32 	%r1, %tid.x;
	mov.u32 	%r2, %tid.y;
	setp.lt.u32 	%p2, %r1, %r4;
	setp.lt.u32 	%p3, %r2, %r5;
	and.pred  	%p1, %p2, %p3;
	not.pred 	%p4, %p1;
	@%p4 bra 	$L__BB6_2;
	cvta.to.global.u64 	%rd6, %rd2;
	mad.lo.s32 	%r11, %r4, %r2, %r1;
	mul.wide.u32 	%rd7, %r11, 8;
	add.s64 	%rd8, %rd6, %rd7;
	ld.global.nc.f64 	%fd3, [%rd8];
	shl.b32 	%r12, %r1, 7;
	mov.u32 	%r13, _ZZ42_cupy_channelizer_16x16_float64_complex128E3s_h;
	add.s32 	%r14, %r13, %r12;
	shl.b32 	%r15, %r2, 3;
	add.s32 	%r16, %r14, %r15;
	st.shared.f64 	[%r16], %fd3;
	bra.uni 	$L__BB6_3;
$L__BB6_2:
	shl.b32 	%r6, %r1, 7;
	mov.u32 	%r7, _ZZ42_cupy_channelizer_16x16_float64_complex128E3s_h;
	add.s32 	%r8, %r7, %r6;
	shl.b32 	%r9, %r2, 3;
	add.s32 	%r10, %r8, %r9;
	mov.b64 	%rd5, 0;
	st.shared.u64 	[%r10], %rd5;
$L__BB6_3:
	mov.u32 	%r3, %ctaid.x;
	setp.lt.u32 	%p5, %r3, %r5;
	@%p5 bra 	$L__BB6_6;
	@%p4 bra 	$L__BB6_9;
	add.s32 	%r17, %r3, %r2;
	sub.s32 	%r18, %r17, %r5;
	mad.lo.s32 	%r19, %r4, %r18, %r4;
	add.s32 	%r20, %r19, %r1;
	mul.wide.u32 	%rd9, %r20, 8;
	add.s64 	%rd10, %rd1, %rd9;
	ld.global.nc.f64 	%fd4, [%rd10];
	not.b32 	%r21, %r1;
	add.s32 	%r22, %r4, %r21;
	shl.b32 	%r23, %r22, 7;
	mov.u32 	%r24, _ZZ42_cupy_channelizer_16x16_float64_complex128E5s_reg;
	add.s32 	%r25, %r24, %r23;
	not.b32 	%r26, %r2;
	add.s32 	%r27, %r5, %r26;
	shl.b32 	%r28, %r27, 3;
	add.s32 	%r29, %r25, %r28;
	st.shared.f64 	[%r29], %fd4;
	bra.uni 	$L__BB6_9;
$L__BB6_6:
	setp.ge.u32 	%p7, %r1, %r4;
	setp.lt.u32 	%p8, %r3, %r2;
	or.pred  	%p9, %p7, %p8;
	@%p9 bra 	$L__BB6_8;
	mad.lo.s32 	%r37, %r4, %r2, %r1;
	mul.wide.u32 	%rd12, %r37, 8;
	add.s64 	%rd13, %rd1, %rd12;
	ld.global.nc.f64 	%fd5, [%rd13];
	not.b32 	%r38, %r1;
	add.s32 	%r39, %r4, %r38;
	shl.b32 	%r40, %r39, 7;
	mov.u32 	%r41, _ZZ42_cupy_channelizer_16x16_float64_complex128E5s_reg;
	add.s32 	%r42, %r41, %r40;
	sub.s32 	%r43, %r3, %r2;
	shl.b32 	%r44, %r43, 3;
	add.s32 	%r45, %r42, %r44;
	st.shared.f64 	[%r45], %fd5;
	bra.uni 	$L__BB6_9;
$L__BB6_8:
	shl.b32 	%r32, %r1, 7;
	mov.u32 	%r33, _ZZ42_cupy_channelizer_16x16_float64_complex128E5s_reg;
	add.s32 	%r34, %r33, %r32;
	shl.b32 	%r35, %r2, 3;
	add.s32 	%r36, %r34, %r35;
	mov.b64 	%rd11, 0;
	st.shared.u64 	[%r36], %rd11;
$L__BB6_9:
	bar.sync 	0;
	setp.ge.u32 	%p10, %r2, %r4;
	mov.f64 	%fd18, 0d0000000000000000;
	@%p10 bra 	$L__BB6_11;
	shl.b32 	%r63, %r2, 7;
	mov.u32 	%r64, _ZZ42_cupy_channelizer_16x16_float64_complex128E3s_h;
	add.s32 	%r65, %r64, %r63;
	shl.b32 	%r66, %r1, 3;
	add.s32 	%r67, %r65, %r66;
	ld.shared.f64 	%fd15, [%r67];
	mov.u32 	%r68, _ZZ42_cupy_channelizer_16x16_float64_complex128E5s_reg;
	add.s32 	%r69, %r68, %r63;
	add.s32 	%r70, %r69, %r66;
	ld.shared.f64 	%fd16, [%r70];
	mul.f64 	%fd7, %fd15, %fd16;
	// begin inline asm
	mov.u32 %r46, %laneid;
	// end inline asm
	and.b32  	%r71, %r46, -16;
	mov.b32 	%r72, 65535;
	shl.b32 	%r73, %r72, %r71;
	// begin inline asm
	mov.b64 {%r47,%r48}, %fd7;
	// end inline asm
	shfl.sync.bfly.b32	%r50|%p11, %r48, 8, 4127, %r73;
	shfl.sync.bfly.b32	%r49|%p12, %r47, 8, 4127, %r73;
	// begin inline asm
	mov.b64 %fd8, {%r49,%r50};
	// end inline asm
	add.f64 	%fd9, %fd7, %fd8;
	// begin inline asm
	mov.b64 {%r51,%r52}, %fd9;
	// end inline asm
	shfl.sync.bfly.b32	%r54|%p13, %r52, 4, 4127, %r73;
	shfl.sync.bfly.b32	%r53|%p14, %r51, 4, 4127, %r73;
	// begin inline asm
	mov.b64 %fd10, {%r53,%r54};
	// end inline asm
	add.f64 	%fd11, %fd9, %fd10;
	// begin inline asm
	mov.b64 {%r55,%r56}, %fd11;
	// end inline asm
	shfl.sync.bfly.b32	%r58|%p15, %r56, 2, 4127, %r73;
	shfl.sync.bfly.b32	%r57|%p16, %r55, 2, 4127, %r73;
	// begin inline asm
	mov.b64 %fd12, {%r57,%r58};
	// end inline asm
	add.f64 	%fd13, %fd11, %fd12;
	// begin inline asm
	mov.b64 {%r59,%r60}, %fd13;
	// end inline asm
	shfl.sync.bfly.b32	%r62|%p17, %r60, 1, 4127, %r73;
	shfl.sync.bfly.b32	%r61|%p18, %r59, 1, 4127, %r73;
	// begin inline asm
	mov.b64 %fd14, {%r61,%r62};
	// end inline asm
	add.f64 	%fd18, %fd13, %fd14;
$L__BB6_11:
	setp.ge.u32 	%p19, %r2, %r4;
	setp.ne.s32 	%p20, %r1, 0;
	or.pred  	%p21, %p20, %p19;
	@%p21 bra 	$L__BB6_13;
	mad.lo.s32 	%r74, %r4, %r3, %r2;
	cvta.to.global.u64 	%rd14, %rd3;
	mul.wide.u32 	%rd15, %r74, 16;
	add.s64 	%rd16, %rd14, %rd15;
	mov.f64 	%fd17, 0d0000000000000000;
	st.global.v2.f64 	[%rd16], {%fd18, %fd17};
$L__BB6_13:
	ret;

}
	// .globl	_cupy_channelizer_16x16_complex128_complex128
.visible .entry _cupy_channelizer_16x16_complex128_complex128(
	.param .u32 _cupy_channelizer_16x16_complex128_complex128_param_0,
	.param .u32 _cupy_channelizer_16x16_complex128_complex128_param_1,
	.param .u32 _cupy_channelizer_16x16_complex128_complex128_param_2,
	.param .u64 .ptr .align 1 _cupy_channelizer_16x16_complex128_complex128_param_3,
	.param .u64 .ptr .align 1 _cupy_channelizer_16x16_complex128_complex128_param_4,
	.param .u64 .ptr .align 1 _cupy_channelizer_16x16_complex128_complex128_param_5
)
.maxntid 256
{
	.reg .pred 	%p<30>;
	.reg .b32 	%r<91>;
	.reg .b64 	%rd<15>;
	.reg .b64 	%fd<42>;
	// demoted variable
	.shared .align 16 .b8 _ZZ45_cupy_channelizer_16x16_complex128_complex128E3s_h[4096];
	// demoted variable
	.shared .align 16 .b8 _ZZ45_cupy_channelizer_16x16_complex128_complex128E5s_reg[4096];
	ld.param.u32 	%r4, [_cupy_channelizer_16x16_complex128_complex128_param_0];
	ld.param.u32 	%r5, [_cupy_channelizer_16x16_complex128_complex128_param_1];
	ld.param.u64 	%rd4, [_cupy_channelizer_16x16_complex128_complex128_param_3];
	ld.param.u64 	%rd2, [_cupy_channelizer_16x16_complex128_complex128_param_4];
	ld.param.u64 	%rd3, [_cupy_channelizer_16x16_complex128_complex128_param_5];
	cvta.to.global.u64 	%rd1, %rd4;
	mov.u32 	%r1, %tid.x;
	mov.u32 	%r2, %tid.y;
	setp.lt.u32 	%p2, %r1, %r4;
	setp.lt.u32 	%p3, %r2, %r5;
	and.pred  	%p1, %p2, %p3;
	not.pred 	%p4, %p1;
	@%p4 bra 	$L__BB7_2;
	cvta.to.global.u64 	%rd5, %rd2;
	mad.lo.s32 	%r11, %r4, %r2, %r1;
	mul.wide.u32 	%rd6, %r11, 16;
	add.s64 	%rd7, %rd5, %rd6;
	ld.global.nc.v2.f64 	{%fd6, %fd7}, [%rd7];
	neg.f64 	%fd8, %fd7;
	shl.b32 	%r12, %r1, 8;
	mov.u32 	%r13, _ZZ45_cupy_channelizer_16x16_complex128_complex128E3s_h;
	add.s32 	%r14, %r13, %r12;
	shl.b32 	%r15, %r2, 4;
	add.s32 	%r16, %r14, %r15;
	st.shared.v2.f64 	[%r16], {%fd6, %fd8};
	bra.uni 	$L__BB7_3;
$L__BB7_2:
	shl.b32 	%r6, %r1, 8;
	mov.u32 	%r7, _ZZ45_cupy_channelizer_16x16_complex128_complex128E3s_h;
	add.s32 	%r8, %r7, %r6;
	shl.b32 	%r9, %r2, 4;
	add.s32 	%r10, %r8, %r9;
	mov.f64 	%fd5, 0d0000000000000000;
	st.shared.v2.f64 	[%r10], {%fd5, %fd5};
$L__BB7_3:
	mov.u32 	%r3, %ctaid.x;
	setp.lt.u32 	%p5, %r3, %r5;
	@%p5 bra 	$L__BB7_6;
	@%p4 bra 	$L__BB7_9;
	add.s32 	%r17, %r3, %r2;
	sub.s32 	%r18, %r17, %r5;
	mad.lo.s32 	%r19, %r4, %r18, %r4;
	add.s32 	%r20, %r19, %r1;
	mul.wide.u32 	%rd8, %r20, 16;
	add.s64 	%rd9, %rd1, %rd8;
	ld.global.nc.v2.f64 	{%fd9, %fd10}, [%rd9];
	neg.f64 	%fd11, %fd10;
	not.b32 	%r21, %r1;
	add.s32 	%r22, %r4, %r21;
	shl.b32 	%r23, %r22, 8;
	mov.u32 	%r24, _ZZ45_cupy_channelizer_16x16_complex128_complex128E5s_reg;
	add.s32 	%r25, %r24, %r23;
	not.b32 	%r26, %r2;
	add.s32 	%r27, %r5, %r26;
	shl.b32 	%r28, %r27, 4;
	add.s32 	%r29, %r25, %r28;
	st.shared.v2.f64 	[%r29], {%fd9, %fd11};
	bra.uni 	$L__BB7_9;
$L__BB7_6:
	setp.ge.u32 	%p7, %r1, %r4;
	setp.lt.u32 	%p8, %r3, %r2;
	or.pred  	%p9, %p7, %p8;
	@%p9 bra 	$L__BB7_8;
	mad.lo.s32 	%r37, %r4, %r2, %r1;
	mul.wide.u32 	%rd10, %r37, 16;
	add.s64 	%rd11, %rd1, %rd10;
	ld.global.nc.v2.f64 	{%fd13, %fd14}, [%rd11];
	neg.f64 	%fd15, %fd14;
	not.b32 	%r38, %r1;
	add.s32 	%r39, %r4, %r38;
	shl.b32 	%r40, %r39, 8;
	mov.u32 	%r41, _ZZ45_cupy_channelizer_16x16_complex128_complex128E5s_reg;
	add.s32 	%r42, %r41, %r40;
	sub.s32 	%r43, %r3, %r2;
	shl.b32 	%r44, %r43, 4;
	add.s32 	%r45, %r42, %r44;
	st.shared.v2.f64 	[%r45], {%fd13, %fd15};
	bra.uni 	$L__BB7_9;
$L__BB7_8:
	shl.b32 	%r32, %r1, 8;
	mov.u32 	%r33, _ZZ45_cupy_channelizer_16x16_complex128_complex128E5s_reg;
	add.s32 	%r34, %r33, %r32;
	shl.b32 	%r35, %r2, 4;
	add.s32 	%r36, %r34, %r35;
	mov.f64 	%fd12, 0d0000000000000000;
	st.shared.v2.f64 	[%r36], {%fd12, %fd12};
$L__BB7_9:
	bar.sync 	0;
	setp.ge.u32 	%p10, %r2, %r4;
	mov.f64 	%fd40, 0d0000000000000000;
	mov.f64 	%fd41, %fd40;
	@%p10 bra 	$L__BB7_11;
	shl.b32 	%r79, %r2, 8;
	mov.u32 	%r80, _ZZ45_cupy_channelizer_16x16_complex128_complex128E3s_h;
	add.s32 	%r81, %r80, %r79;
	shl.b32 	%r82, %r1, 4;
	add.s32 	%r83, %r81, %r82;
	ld.shared.v2.f64 	{%fd33, %fd34}, [%r83];
	mov.u32 	%r84, _ZZ45_cupy_channelizer_16x16_complex128_complex128E5s_reg;
	add.s32 	%r85, %r84, %r79;
	add.s32 	%r86, %r85, %r82;
	ld.shared.v2.f64 	{%fd35, %fd36}, [%r86];
	mul.f64 	%fd37, %fd33, %fd35;
	mul.f64 	%fd38, %fd34, %fd36;
	sub.f64 	%fd17, %fd37, %fd38;
	mul.f64 	%fd39, %fd33, %fd36;
	fma.rn.f64 	%fd25, %fd34, %fd35, %fd39;
	// begin inline asm
	mov.u32 %r46, %laneid;
	// end inline asm
	and.b32  	%r87, %r46, -16;
	mov.b32 	%r88, 65535;
	shl.b32 	%r89, %r88, %r87;
	// begin inline asm
	mov.b64 {%r47,%r48}, %fd17;
	// end inline asm
	shfl.sync.bfly.b32	%r50|%p11, %r48, 8, 4127, %r89;
	shfl.sync.bfly.b32	%r49|%p12, %r47, 8, 4127, %r89;
	// begin inline asm
	mov.b64 %fd18, {%r49,%r50};
	// end inline asm
	add.f64 	%fd19, %fd17, %fd18;
	// begin inline asm
	mov.b64 {%r51,%r52}, %fd19;
	// end inline asm
	shfl.sync.bfly.b32	%r54|%p13, %r52, 4, 4127, %r89;
	shfl.sync.bfly.b32	%r53|%p14, %r51, 4, 4127, %r89;
	// begin inline asm
	mov.b64 %fd20, {%r53,%r54};
	// end inline asm
	add.f64 	%fd21, %fd19, %fd20;
	// begin inline asm
	mov.b64 {%r55,%r56}, %fd21;
	// end inline asm
	shfl.sync.bfly.b32	%r58|%p15, %r56, 2, 4127, %r89;
	shfl.sync.bfly.b32	%r57|%p16, %r55, 2, 4127, %r89;
	// begin inline asm
	mov.b64 %fd22, {%r57,%r58};
	// end inline asm
	add.f64 	%fd23, %fd21, %fd22;
	// begin inline asm
	mov.b64 {%r59,%r60}, %fd23;
	// end inline asm
	shfl.sync.bfly.b32	%r62|%p17, %r60, 1, 4127, %r89;
	shfl.sync.bfly.b32	%r61|%p18, %r59, 1, 4127, %r89;
	// begin inline asm
	mov.b64 %fd24, {%r61,%r62};
	// end inline asm
	add.f64 	%fd41, %fd23, %fd24;
	// begin inline asm
	mov.b64 {%r63,%r64}, %fd25;
	// end inline asm
	shfl.sync.bfly.b32	%r66|%p19, %r64, 8, 4127, %r89;
	shfl.sync.bfly.b32	%r65|%p20, %r63, 8, 4127, %r89;
	// begin inline asm
	mov.b64 %fd26, {%r65,%r66};
	// end inline asm
	add.f64 	%fd27, %fd25, %fd26;
	// begin inline asm
	mov.b64 {%r67,%r68}, %fd27;
	// end inline asm
	shfl.sync.bfly.b32	%r70|%p21, %r68, 4, 4127, %r89;
	shfl.sync.bfly.b32	%r69|%p22, %r67, 4, 4127, %r89;
	// begin inline asm
	mov.b64 %fd28, {%r69,%r70};
	// end inline asm
	add.f64 	%fd29, %fd27, %fd28;
	// begin inline asm
	mov.b64 {%r71,%r72}, %fd29;
	// end inline asm
	shfl.sync.bfly.b32	%r74|%p23, %r72, 2, 4127, %r89;
	shfl.sync.bfly.b32	%r73|%p24, %r71, 2, 4127, %r89;
	// begin inline asm
	mov.b64 %fd30, {%r73,%r74};
	// end inline asm
	add.f64 	%fd31, %fd29, %fd30;
	// begin inline asm
	mov.b64 {%r75,%r76}, %fd31;
	// end inline asm
	shfl.sync.bfly.b32	%r78|%p25, %r76, 1, 4127, %r89;
	shfl.sync.bfly.b32	%r77|%p26, %r75, 1, 4127, %r89;
	// begin inline asm
	mov.b64 %fd32, {%r77,%r78};
	// end inline asm
	add.f64 	%fd40, %fd31, %fd32;
$L__BB7_11:
	setp.ge.u32 	%p27, %r2, %r4;
	setp.ne.s32 	%p28, %r1, 0;
	or.pred  	%p29, %p28, %p27;
	@%p29 bra 	$L__BB7_13;
	mad.lo.s32 	%r90, %r4, %r3, %r2;
	cvta.to.global.u64 	%rd12, %rd3;
	mul.wide.u32 	%rd13, %r90, 16;
	add.s64 	%rd14, %rd12, %rd13;
	st.global.v2.f64 	[%rd14], {%fd41, %fd40};
$L__BB7_13:
	ret;

}
	// .globl	_cupy_channelizer_32x32_float32_complex64
.visible .entry _cupy_channelizer_32x32_float32_complex64(
	.param .u32 _cupy_channelizer_32x32_float32_complex64_param_0,
	.param .u32 _cupy_channelizer_32x32_float32_complex64_param_1,
	.param .u32 _cupy_channelizer_32x32_float32_complex64_param_2,
	.param .u64 .ptr .align 1 _cupy_channelizer_32x32_float32_complex64_param_3,
	.param .u64 .ptr .align 1 _cupy_channelizer_32x32_float32_complex64_param_4,
	.param .u64 .ptr .align 1 _cupy_channelizer_32x32_float32_complex64_param_5
)
.maxntid 1024
{
	.reg .pred 	%p<19>;
	.reg .b32 	%r<67>;
	.reg .b32 	%f<21>;
	.reg .b64 	%rd<15>;
	// demoted variable
	.shared .align 4 .b8 _ZZ41_cupy_channelizer_32x32_float32_complex64E3s_h[4096];
	// demoted variable
	.shared .align 4 .b8 _ZZ41_cupy_channelizer_32x32_float32_complex64E5s_reg[4096];
	ld.param.u32 	%r4, [_cupy_channelizer_32x32_float32_complex64_param_0];
	ld.param.u32 	%r5, [_cupy_channelizer_32x32_float32_complex64_param_1];
	ld.param.u64 	%rd4, [_cupy_channelizer_32x32_float32_complex64_param_3];
	ld.param.u64 	%rd2, [_cupy_channelizer_32x32_float32_complex64_param_4];
	ld.param.u64 	%rd3, [_cupy_channelizer_32x32_float32_complex64_param_5];
	cvta.to.global.u64 	%rd1, %rd4;
	mov.u32 	%r1, %tid.x;
	mov.u32 	%r2, %tid.y;
	setp.lt.u32 	%p2, %r1, %r4;
	setp.lt.u32 	%p3, %r2, %r5;
	and.pred  	%p1, %p2, %p3;
	not.pred 	%p4, %p1;
	@%p4 bra 	$L__BB8_2;
	cvta.to.global.u64 	%rd5, %rd2;
	mad.lo.s32 	%r12, %r4, %r2, %r1;
	mul.wide.u32 	%rd6, %r12, 4;
	add.s64 	%rd7, %rd5, %rd6;
	ld.global.nc.f32 	%f3, [%rd7];
	shl.b32 	%r13, %r1, 7;
	mov.u32 	%r14, _ZZ41_cupy_channelizer_32x32_float32_complex64E3s_h;
	add.s32 	%r15, %r14, %r13;
	shl.b32 	%r16, %r2, 2;
	add.s32 	%r17, %r15, %r16;
	st.shared.f32 	[%r17], %f3;
	bra.uni 	$L__BB8_3;
$L__BB8_2:
	shl.b32 	%r6, %r1, 7;
	mov.u32 	%r7, _ZZ41_cupy_channelizer_32x32_float32_complex64E3s_h;
	add.s32 	%r8, %r7, %r6;
	shl.b32 	%r9, %r2, 2;
	add.s32 	%r10, %r8, %r9;
	mov.b32 	%r11, 0;
	st.shared.u32 	[%r10], %r11;
$L__BB8_3:
	mov.u32 	%r3, %ctaid.x;
	setp.lt.u32 	%p5, %r3, %r5;
	@%p5 bra 	$L__BB8_6;
	@%p4 bra 	$L__BB8_9;
	add.s32 	%r18, %r3, %r2;
	sub.s32 	%r19, %r18, %r5;
	mad.lo.s32 	%r20, %r4, %r19, %r4;
	add.s32 	%r21, %r20, %r1;
	mul.wide.u32 	%rd8, %r21, 4;
	add.s64 	%rd9, %rd1, %rd8;
	ld.global.nc.f32 	%f4, [%rd9];
	not.b32 	%r22, %r1;
	add.s32 	%r23, %r4, %r22;
	shl.b32 	%r24, %r23, 7;
	mov.u32 	%r25, _ZZ41_cupy_channelizer_32x32_float32_complex64E5s_reg;
	add.s32 	%r26, %r25, %r24;
	not.b32 	%r27, %r2;
	add.s32 	%r28, %r5, %r27;
	shl.b32 	%r29, %r28, 2;
	add.s32 	%r30, %r26, %r29;
	st.shared.f32 	[%r30], %f4;
	bra.uni 	$L__BB8_9;
$L__BB8_6:
	setp.ge.u32 	%p7, %r1, %r4;
	setp.lt.u32 	%p8, %r3, %r2;
	or.pred  	%p9, %p7, %p8;
	@%p9 bra 	$L__BB8_8;
	mad.lo.s32 	%r39, %r4, %r2, %r1;
	mul.wide.u32 	%rd10, %r39, 4;
	add.s64 	%rd11, %rd1, %rd10;
	ld.global.nc.f32 	%f5, [%rd11];
	not.b32 	%r40, %r1;
	add.s32 	%r41, %r4, %r40;
	shl.b32 	%r42, %r41, 7;
	mov.u32 	%r43, _ZZ41_cupy_channelizer_32x32_float32_complex64E5s_reg;
	add.s32 	%r44, %r43, %r42;
	sub.s32 	%r45, %r3, %r2;
	shl.b32 	%r46, %r45, 2;
	add.s32 	%r47, %r44, %r46;
	st.shared.f32 	[%r47], %f5;
	bra.uni 	$L__BB8_9;
$L__BB8_8:
	shl.b32 	%r33, %r1, 7;
	mov.u32 	%r34, _ZZ41_cupy_channelizer_32x32_float32_complex64E5s_reg;
	add.s32 	%r35, %r34, %r33;
	shl.b32 	%r36, %r2, 2;
	add.s32 	%r37, %r35, %r36;
	mov.b32 	%r38, 0;
	st.shared.u32 	[%r37], %r38;
$L__BB8_9:
	bar.sync 	0;
	setp.ge.u32 	%p10, %r2, %r4;
	mov.f32 	%f20, 0f00000000;
	@%p10 bra 	$L__BB8_11;
	shl.b32 	%r48, %r2, 7;
	mov.u32 	%r49, _ZZ41_cupy_channelizer_32x32_float32_complex64E3s_h;
	add.s32 	%r50, %r49, %r48;
	shl.b32 	%r51, %r1, 2;
	add.s32 	%r52, %r50, %r51;
	ld.shared.f32 	%f7, [%r52];
	mov.u32 	%r53, _ZZ41_cupy_channelizer_32x32_float32_complex64E5s_reg;
	add.s32 	%r54, %r53, %r48;
	add.s32 	%r55, %r54, %r51;
	ld.shared.f32 	%f8, [%r55];
	mul.f32 	%f9, %f7, %f8;
	mov.b32 	%r56, %f9;
	shfl.sync.bfly.b32	%r57|%p11, %r56, 16, 31, -1;
	mov.b32 	%f10, %r57;
	add.f32 	%f11, %f9, %f10;
	mov.b32 	%r58, %f11;
	shfl.sync.bfly.b32	%r59|%p12, %r58, 8, 31, -1;
	mov.b32 	%f12, %r59;
	add.f32 	%f13, %f11, %f12;
	mov.b32 	%r60, %f13;
	shfl.sync.bfly.b32	%r61|%p13, %r60, 4, 31, -1;
	mov.b32 	%f14, %r61;
	add.f32 	%f15, %f13, %f14;
	mov.b32 	%r62, %f15;
	shfl.sync.bfly.b32	%r63|%p14, %r62, 2, 31, -1;
	mov.b32 	%f16, %r63;
	add.f32 	%f17, %f15, %f16;
	mov.b32 	%r64, %f17;
	shfl.sync.bfly.b32	%r65|%p15, %r64, 1, 31, -1;
	mov.b32 	%f18, %r65;
	add.f32 	%f20, %f17, %f18;
$L__BB8_11:
	setp.ge.u32 	%p16, %r2, %r4;
	setp.ne.s32 	%p17, %r1, 0;
	or.pred  	%p18, %p17, %p16;
	@%p18 bra 	$L__BB8_13;
	mad.lo.s32 	%r66, %r4, %r3, %r2;
	cvta.to.global.u64 	%rd12, %rd3;
	mul.wide.u32 	%rd13, %r66, 8;
	add.s64 	%rd14, %rd12, %rd13;
	mov.f32 	%f19, 0f00000000;
	st.global.v2.f32 	[%rd14], {%f20, %f19};
$L__BB8_13:
	ret;

}
	// .globl	_cupy_channelizer_32x32_complex64_complex64
.visible .entry _cupy_channelizer_32x32_complex64_complex64(
	.param .u32 _cupy_channelizer_32x32_complex64_complex64_param_0,
	.param .u32 _cupy_channelizer_32x32_complex64_complex64_param_1,
	.param .u32 _cupy_channelizer_32x32_complex64_complex64_param_2,
	.param .u64 .ptr .align 1 _cupy_channelizer_32x32_complex64_complex64_param_3,
	.param .u64 .ptr .align 1 _cupy_channelizer_32x32_complex64_complex64_param_4,
	.param .u64 .ptr .align 1 _cupy_channelizer_32x32_complex64_complex64_param_5
)
.maxntid 1024
{
	.reg .pred 	%p<24>;
	.reg .b32 	%r<75>;
	.reg .b32 	%f<46>;
	.reg .b64 	%rd<15>;
	// demoted variable
	.shared .align 8 .b8 _ZZ43_cupy_channelizer_32x32_complex64_complex64E3s_h[8192];
	// demoted variable
	.shared .align 8 .b8 _ZZ43_cupy_channelizer_32x32_complex64_complex64E5s_reg[8192];
	ld.param.u32 	%r4, [_cupy_channelizer_32x32_complex64_complex64_param_0];
	ld.param.u32 	%r5, [_cupy_channelizer_32x32_complex64_complex64_param_1];
	ld.param.u64 	%rd4, [_cupy_channelizer_32x32_complex64_complex64_param_3];
	ld.param.u64 	%rd2, [_cupy_channelizer_32x32_complex64_complex64_param_4];
	ld.param.u64 	%rd3, [_cupy_channelizer_32x32_complex64_complex64_param_5];
	cvta.to.global.u64 	%rd1, %rd4;
	mov.u32 	%r1, %tid.x;
	mov.u32 	%r2, %tid.y;
	setp.lt.u32 	%p2, %r1, %r4;
	setp.lt.u32 	%p3, %r2, %r5;
	and.pred  	%p1, %p2, %p3;
	not.pred 	%p4, %p1;
	@%p4 bra 	$L__BB9_2;
	cvta.to.global.u64 	%rd5, %rd2;
	mad.lo.s32 	%r11, %r4, %r2, %r1;
	mul.wide.u32 	%rd6, %r11, 8;
	add.s64 	%rd7, %rd5, %rd6;
	ld.global.nc.v2.f32 	{%f6, %f7}, [%rd7];
	neg.f32 	%f8, %f7;
	shl.b32 	%r12, %r1, 8;
	mov.u32 	%r13, _ZZ43_cupy_channelizer_32x32_complex64_complex64E3s_h;
	add.s32 	%r14, %r13, %r12;
	shl.b32 	%r15, %r2, 3;
	add.s32 	%r16, %r14, %r15;
	st.shared.v2.f32 	[%r16], {%f6, %f8};
	bra.uni 	$L__BB9_3;
$L__BB9_2:
	shl.b32 	%r6, %r1, 8;
	mov.u32 	%r7, _ZZ43_cupy_channelizer_32x32_complex64_complex64E3s_h;
	add.s32 	%r8, %r7, %r6;
	shl.b32 	%r9, %r2, 3;
	add.s32 	%r10, %r8, %r9;
	mov.f32 	%f5, 0f00000000;
	st.shared.v2.f32 	[%r10], {%f5, %f5};
$L__BB9_3:
	mov.u32 	%r3, %ctaid.x;
	setp.lt.u32 	%p5, %r3, %r5;
	@%p5 bra 	$L__BB9_6;
	@%p4 bra 	$L__BB9_9;
	add.s32 	%r17, %r3, %r2;
	sub.s32 	%r18, %r17, %r5;
	mad.lo.s32 	%r19, %r4, %r18, %r4;
	add.s32 	%r20, %r19, %r1;
	mul.wide.u32 	%rd8, %r20, 8;
	add.s64 	%rd9, %rd1, %rd8;
	ld.global.nc.v2.f32 	{%f9, %f10}, [%rd9];
	neg.f32 	%f11, %f10;
	not.b32 	%r21, %r1;
	add.s32 	%r22, %r4, %r21;
	shl.b32 	%r23, %r22, 8;
	mov.u32 	%r24, _ZZ43_cupy_channelizer_32x32_complex64_complex64E5s_reg;
	add.s32 	%r25, %r24, %r23;
	not.b32 	%r26, %r2;
	add.s32 	%r27, %r5, %r26;
	shl.b32 	%r28, %r27, 3;
	add.s32 	%r29, %r25, %r28;
	st.shared.v2.f32 	[%r29], {%f9, %f11};
	bra.uni 	$L__BB9_9;
$L__BB9_6:
	setp.ge.u32 	%p7, %r1, %r4;
	setp.lt.u32 	%p8, %r3, %r2;
	or.pred  	%p9, %p7, %p8;
	@%p9 bra 	$L__BB9_8;
	mad.lo.s32 	%r37, %r4, %r2, %r1;
	mul.wide.u32 	%rd10, %r37, 8;
	add.s64 	%rd11, %rd1, %rd10;
	ld.global.nc.v2.f32 	{%f13, %f14}, [%rd11];
	neg.f32 	%f15, %f14;
	not.b32 	%r38, %r1;
	add.s32 	%r39, %r4, %r38;
	shl.b32 	%r40, %r39, 8;
	mov.u32 	%r41, _ZZ43_cupy_channelizer_32x32_complex64_complex64E5s_reg;
	add.s32 	%r42, %r41, %r40;
	sub.s32 	%r43, %r3, %r2;
	shl.b32 	%r44, %r43, 3;
	add.s32 	%r45, %r42, %r44;
	st.shared.v2.f32 	[%r45], {%f13, %f15};
	bra.uni 	$L__BB9_9;
$L__BB9_8:
	shl.b32 	%r32, %r1, 8;
	mov.u32 	%r33, _ZZ43_cupy_channelizer_32x32_complex64_complex64E5s_reg;
	add.s32 	%r34, %r33, %r32;
	shl.b32 	%r35, %r2, 3;
	add.s32 	%r36, %r34, %r35;
	mov.f32 	%f12, 0f00000000;
	st.shared.v2.f32 	[%r36], {%f12, %f12};
$L__BB9_9:
	bar.sync 	0;
	setp.ge.u32 	%p10, %r2, %r4;
	mov.f32 	%f44, 0f00000000;
	mov.f32 	%f45, %f44;
	@%p10 bra 	$L__BB9_11;
	shl.b32 	%r46, %r2, 8;
	mov.u32 	%r47, _ZZ43_cupy_channelizer_32x32_complex64_complex64E3s_h;
	add.s32 	%r48, %r47, %r46;
	shl.b32 	%r49, %r1, 3;
	add.s32 	%r50, %r48, %r49;
	ld.shared.v2.f32 	{%f17, %f18}, [%r50];
	mov.u32 	%r51, _ZZ43_cupy_channelizer_32x32_complex64_complex64E5s_reg;
	add.s32 	%r52, %r51, %r46;
	add.s32 	%r53, %r52, %r49;
	ld.shared.v2.f32 	{%f19, %f20}, [%r53];
	mul.f32 	%f21, %f17, %f19;
	mul.f32 	%f22, %f18, %f20;
	sub.f32 	%f23, %f21, %f22;
	mul.f32 	%f24, %f17, %f20;
	fma.rn.f32 	%f25, %f18, %f19, %f24;
	mov.b32 	%r54, %f23;
	shfl.sync.bfly.b32	%r55|%p11, %r54, 16, 31, -1;
	mov.b32 	%f26, %r55;
	add.f32 	%f27, %f23, %f26;
	mov.b32 	%r56, %f27;
	shfl.sync.bfly.b32	%r57|%p12, %r56, 8, 31, -1;
	mov.b32 	%f28, %r57;
	add.f32 	%f29, %f27, %f28;
	mov.b32 	%r58, %f29;
	shfl.sync.bfly.b32	%r59|%p13, %r58, 4, 31, -1;
	mov.b32 	%f30, %r59;
	add.f32 	%f31, %f29, %f30;
	mov.b32 	%r60, %f31;
	shfl.sync.bfly.b32	%r61|%p14, %r60, 2, 31, -1;
	mov.b32 	%f32, %r61;
	add.f32 	%f33, %f31, %f32;
	mov.b32 	%r62, %f33;
	shfl.sync.bfly.b32	%r63|%p15, %r62, 1, 31, -1;
	mov.b32 	%f34, %r63;
	add.f32 	%f45, %f33, %f34;
	mov.b32 	%r64, %f25;
	shfl.sync.bfly.b32	%r65|%p16, %r64, 16, 31, -1;
	mov.b32 	%f35, %r65;
	add.f32 	%f36, %f25, %f35;
	mov.b32 	%r66, %f36;
	shfl.sync.bfly.b32	%r67|%p17, %r66, 8, 31, -1;
	mov.b32 	%f37, %r67;
	add.f32 	%f38, %f36, %f37;
	mov.b32 	%r68, %f38;
	shfl.sync.bfly.b32	%r69|%p18, %r68, 4, 31, -1;
	mov.b32 	%f39, %r69;
	add.f32 	%f40, %f38, %f39;
	mov.b32 	%r70, %f40;
	shfl.sync.bfly.b32	%r71|%p19, %r70, 2, 31, -1;
	mov.b32 	%f41, %r71;
	add.f32 	%f42, %f40, %f41;
	mov.b32 	%r72, %f42;
	shfl.sync.bfly.b32	%r73|%p20, %r72, 1, 31, -1;
	mov.b32 	%f43, %r73;
	add.f32 	%f44, %f42, %f43;
$L__BB9_11:
	setp.ge.u32 	%p21, %r2, %r4;
	setp.ne.s32 	%p22, %r1, 0;
	or.pred  	%p23, %p22, %p21;
	@%p23 bra 	$L__BB9_13;
	mad.lo.s32 	%r74, %r4, %r3, %r2;
	cvta.to.global.u64 	%rd12, %rd3;
	mul.wide.u32 	%rd13, %r74, 8;
	add.s64 	%rd14, %rd12, %rd13;
	st.global.v2.f32 	[%rd14], {%f45, %f44};
$L__BB9_13:
	ret;

}
	// .globl	_cupy_channelizer_32x32_float64_complex128
.visible .entry _cupy_channelizer_32x32_float64_complex128(
	.param .u32 _cupy_channelizer_32x32_float64_complex128_param_0,
	.param .u32 _cupy_channelizer_32x32_float64_complex128_param_1,
	.param .u32 _cupy_channelizer_32x32_float64_complex128_param_2,
	.param .u64 .ptr .align 1 _cupy_channelizer_32x32_float64_complex128_param_3,
	.param .u64 .ptr .align 1 _cupy_channelizer_32x32_float64_complex128_param_4,
	.param .u64 .ptr .align 1 _cupy_channelizer_32x32_float64_complex128_param_5
)
.maxntid 1024
{
	.reg .pred 	%p<24>;
	.reg .b32 	%r<75>;
	.reg .b64 	%rd<17>;
	.reg .b64 	%fd<21>;
	// demoted variable
	.shared .align 8 .b8 _ZZ42_cupy_channelizer_32x32_float64_complex128E3s_h[8192];
	// demoted variable
	.shared .align 8 .b8 _ZZ42_cupy_channelizer_32x32_float64_complex128E5s_reg[8192];
	ld.param.u32 	%r4, [_cupy_channelizer_32x32_float64_complex128_param_0];
	ld.param.u32 	%r5, [_cupy_channelizer_32x32_float64_complex128_param_1];
	ld.param.u64 	%rd4, [_cupy_channelizer_32x32_float64_complex128_param_3];
	ld.param.u64 	%rd2, [_cupy_channelizer_32x32_float64_complex128_param_4];
	ld.param.u64 	%rd3, [_cupy_channelizer_32x32_float64_complex128_param_5];
	cvta.to.global.u64 	%rd1, %rd4;
	mov.u32 	%r1, %tid.x;
	mov.u32 	%r2, %tid.y;
	setp.lt.u32 	%p2, %r1, %r4;
	setp.lt.u32 	%p3, %r2, %r5;
	and.pred  	%p1, %p2, %p3;
	not.pred 	%p4, %p1;
	@%p4 bra 	$L__BB10_2;
	cvta.to.global.u64 	%rd6, %rd2;
	mad.lo.s32 	%r11, %r4, %r2, %r1;
	mul.wide.u32 	%rd7, %r11, 8;
	add.s64 	%rd8, %rd6, %rd7;
	ld.global.nc.f64 	%fd3, [%rd8];
	shl.b32 	%r12, %r1, 8;
	mov.u32 	%r13, _ZZ42_cupy_channelizer_32x32_float64_complex128E3s_h;
	add.s32 	%r14, %r13, %r12;
	shl.b32 	%r15, %r2, 3;
	add.s32 	%r16, %r14, %r15;
	st.shared.f64 	[%r16], %fd3;
	bra.uni 	$L__BB10_3;
$L__BB10_2:
	shl.b32 	%r6, %r1, 8;
	mov.u32 	%r7, _ZZ42_cupy_channelizer_32x32_float64_complex128E3s_h;
	add.s32 	%r8, %r7, %r6;
	shl.b32 	%r9, %r2, 3;
	add.s32 	%r10, %r8, %r9;
	mov.b64 	%rd5, 0;
	st.shared.u64 	[%r10], %rd5;
$L__BB10_3:
	mov.u32 	%r3, %ctaid.x;
	setp.lt.u32 	%p5, %r3, %r5;
	@%p5 bra 	$L__BB10_6;
	@%p4 bra 	$L__BB10_9;
	add.s32 	%r17, %r3, %r2;
	sub.s32 	%r18, %r17, %r5;
	mad.lo.s32 	%r19, %r4, %r18, %r4;
	add.s32 	%r20, %r19, %r1;
	mul.wide.u32 	%rd9, %r20, 8;
	add.s64 	%rd10, %rd1, %rd9;
	ld.global.nc.f64 	%fd4, [%rd10];
	not.b32 	%r21, %r1;
	add.s32 	%r22, %r4, %r21;
	shl.b32 	%r23, %r22, 8;
	mov.u32 	%r24, _ZZ42_cupy_channelizer_32x32_float64_complex128E5s_reg;
	add.s32 	%r25, %r24, %r23;
	not.b32 	%r26, %r2;
	add.s32 	%r27, %r5, %r26;
	shl.b32 	%r28, %r27, 3;
	add.s32 	%r29, %r25, %r28;
	st.shared.f64 	[%r29], %fd4;
	bra.uni 	$L__BB10_9;
$L__BB10_6:
	setp.ge.u32 	%p7, %r1, %r4;
	setp.lt.u32 	%p8, %r3, %r2;
	or.pred  	%p9, %p7, %p8;
	@%p9 bra 	$L__BB10_8;
	mad.lo.s32 	%r37, %r4, %r2, %r1;
	mul.wide.u32 	%rd12, %r37, 8;
	add.s64 	%rd13, %rd1, %rd12;
	ld.global.nc.f64 	%fd5, [%rd13];
	not.b32 	%r38, %r1;
	add.s32 	%r39, %r4, %r38;
	shl.b32 	%r40, %r39, 8;
	mov.u32 	%r41, _ZZ42_cupy_channelizer_32x32_float64_complex128E5s_reg;
	add.s32 	%r42, %r41, %r40;
	sub.s32 	%r43, %r3, %r2;
	shl.b32 	%r44, %r43, 3;
	add.s32 	%r45, %r42, %r44;
	st.shared.f64 	[%r45], %fd5;
	bra.uni 	$L__BB10_9;
$L__BB10_8:
	shl.b32 	%r32, %r1, 8;
	mov.u32 	%r33, _ZZ42_cupy_channelizer_32x32_float64_complex128E5s_reg;
	add.s32 	%r34, %r33, %r32;
	shl.b32 	%r35, %r2, 3;
	add.s32 	%r36, %r34, %r35;
	mov.b64 	%rd11, 0;
	st.shared.u64 	[%r36], %rd11;
$L__BB10_9:
	bar.sync 	0;
	setp.ge.u32 	%p10, %r2, %r4;
	mov.f64 	%fd20, 0d0000000000000000;
	@%p10 bra 	$L__BB10_11;
	shl.b32 	%r66, %r2, 8;
	mov.u32 	%r67, _ZZ42_cupy_channelizer_32x32_float64_complex128E3s_h;
	add.s32 	%r68, %r67, %r66;
	shl.b32 	%r69, %r1, 3;
	add.s32 	%r70, %r68, %r69;
	ld.shared.f64 	%fd17, [%r70];
	mov.u32 	%r71, _ZZ42_cupy_channelizer_32x32_float64_complex128E5s_reg;
	add.s32 	%r72, %r71, %r66;
	add.s32 	%r73, %r72, %r69;
	ld.shared.f64 	%fd18, [%r73];
	mul.f64 	%fd7, %fd17, %fd18;
	// begin inline asm
	mov.b64 {%r46,%r47}, %fd7;
	// end inline asm
	shfl.sync.bfly.b32	%r49|%p11, %r47, 16, 31, -1;
	shfl.sync.bfly.b32	%r48|%p12, %r46, 16, 31, -1;
	// begin inline asm
	mov.b64 %fd8, {%r48,%r49};
	// end inline asm
	add.f64 	%fd9, %fd7, %fd8;
	// begin inline asm
	mov.b64 {%r50,%r51}, %fd9;
	// end inline asm
	shfl.sync.bfly.b32	%r53|%p13, %r51, 8, 31, -1;
	shfl.sync.bfly.b32	%r52|%p14, %r50, 8, 31, -1;
	// begin inline asm
	mov.b64 %fd10, {%r52,%r53};
	// end inline asm
	add.f64 	%fd11, %fd9, %fd10;
	// begin inline asm
	mov.b64 {%r54,%r55}, %fd11;
	// end inline asm
	shfl.sync.bfly.b32	%r57|%p15, %r55, 4, 31, -1;
	shfl.sync.bfly.b32	%r56|%p16, %r54, 4, 31, -1;
	// begin inline asm
	mov.b64 %fd12, {%r56,%r57};
	// end inline asm
	add.f64 	%fd13, %fd11, %fd12;
	// begin inline asm
	mov.b64 {%r58,%r59}, %fd13;
	// end inline asm
	shfl.sync.bfly.b32	%r61|%p17, %r59, 2, 31, -1;
	shfl.sync.bfly.b32	%r60|%p18, %r58, 2, 31, -1;
	// begin inline asm
	mov.b64 %fd14, {%r60,%r61};
	// end inline asm
	add.f64 	%fd15, %fd13, %fd14;
	// begin inline asm
	mov.b64 {%r62,%r63}, %fd15;
	// end inline asm
	shfl.sync.bfly.b32	%r65|%p19, %r63, 1, 31, -1;
	shfl.sync.bfly.b32	%r64|%p20, %r62, 1, 31, -1;
	// begin inline asm
	mov.b64 %fd16, {%r64,%r65};
	// end inline asm
	add.f64 	%fd20, %fd15, %fd16;
$L__BB10_11:
	setp.ge.u32 	%p21, %r2, %r4;
	setp.ne.s32 	%p22, %r1, 0;
	or.pred  	%p23, %p22, %p21;
	@%p23 bra 	$L__BB10_13;
	mad.lo.s32 	%r74, %r4, %r3, %r2;
	cvta.to.global.u64 	%rd14, %rd3;
	mul.wide.u32 	%rd15, %r74, 16;
	add.s64 	%rd16, %rd14, %rd15;
	mov.f64 	%fd19, 0d0000000000000000;
	st.global.v2.f64 	[%rd16], {%fd20, %fd19};
$L__BB10_13:
	ret;

}
	// .globl	_cupy_channelizer_32x32_complex128_complex128
.visible .entry _cupy_channelizer_32x32_complex128_complex128(
	.param .u32 _cupy_channelizer_32x32_complex128_complex128_param_0,
	.param .u32 _cupy_channelizer_32x32_complex128_complex128_param_1,
	.param .u32 _cupy_channelizer_32x32_complex128_complex128_param_2,
	.param .u64 .ptr .align 1 _cupy_channelizer_32x32_complex128_complex128_param_3,
	.param .u64 .ptr .align 1 _cupy_channelizer_32x32_complex128_complex128_param_4,
	.param .u64 .ptr .align 1 _cupy_channelizer_32x32_complex128_complex128_param_5
)
.maxntid 1024
{
	.reg .pred 	%p<34>;
	.reg .b32 	%r<95>;
	.reg .b64 	%rd<15>;
	.reg .b64 	%fd<46>;
	// demoted variable
	.shared .align 16 .b8 _ZZ45_cupy_channelizer_32x32_complex128_complex128E3s_h[16384];
	// demoted variable
	.shared .align 16 .b8 _ZZ45_cupy_channelizer_32x32_complex128_complex128E5s_reg[16384];
	ld.param.u32 	%r4, [_cupy_channelizer_32x32_complex128_complex128_param_0];
	ld.param.u32 	%r5, [_cupy_channelizer_32x32_complex128_complex128_param_1];
	ld.param.u64 	%rd4, [_cupy_channelizer_32x32_complex128_complex128_param_3];
	ld.param.u64 	%rd2, [_cupy_channelizer_32x32_complex128_complex128_param_4];
	ld.param.u64 	%rd3, [_cupy_channelizer_32x32_complex128_complex128_param_5];
	cvta.to.global.u64 	%rd1, %rd4;
	mov.u32 	%r1, %tid.x;
	mov.u32 	%r2, %tid.y;
	setp.lt.u32 	%p2, %r1, %r4;
	setp.lt.u32 	%p3, %r2, %r5;
	and.pred  	%p1, %p2, %p3;
	not.pred 	%p4, %p1;
	@%p4 bra 	$L__BB11_2;
	cvta.to.global.u64 	%rd5, %rd2;
	mad.lo.s32 	%r11, %r4, %r2, %r1;
	mul.wide.u32 	%rd6, %r11, 16;
	add.s64 	%rd7, %rd5, %rd6;
	ld.global.nc.v2.f64 	{%fd6, %fd7}, [%rd7];
	neg.f64 	%fd8, %fd7;
	shl.b32 	%r12, %r1, 9;
	mov.u32 	%r13, _ZZ45_cupy_channelizer_32x32_complex128_complex128E3s_h;
	add.s32 	%r14, %r13, %r12;
	shl.b32 	%r15, %r2, 4;
	add.s32 	%r16, %r14, %r15;
	st.shared.v2.f64 	[%r16], {%fd6, %fd8};
	bra.uni 	$L__BB11_3;
$L__BB11_2:
	shl.b32 	%r6, %r1, 9;
	mov.u32 	%r7, _ZZ45_cupy_channelizer_32x32_complex128_complex128E3s_h;
	add.s32 	%r8, %r7, %r6;
	shl.b32 	%r9, %r2, 4;
	add.s32 	%r10, %r8, %r9;
	mov.f64 	%fd5, 0d0000000000000000;
	st.shared.v2.f64 	[%r10], {%fd5, %fd5};
$L__BB11_3:
	mov.u32 	%r3, %ctaid.x;
	setp.lt.u32 	%p5, %r3, %r5;
	@%p5 bra 	$L__BB11_6;
	@%p4 bra 	$L__BB11_9;
	add.s32 	%r17, %r3, %r2;
	sub.s32 	%r18, %r17, %r5;
	mad.lo.s32 	%r19, %r4, %r18, %r4;
	add.s32 	%r20, %r19, %r1;
	mul.wide.u32 	%rd8, %r20, 16;
	add.s64 	%rd9, %rd1, %rd8;
	ld.global.nc.v2.f64 	{%fd9, %fd10}, [%rd9];
	neg.f64 	%fd11, %fd10;
	not.b32 	%r21, %r1;
	add.s32 	%r22, %r4, %r21;
	shl.b32 	%r23, %r22, 9;
	mov.u32 	%r24, _ZZ45_cupy_channelizer_32x32_complex128_complex128E5s_reg;
	add.s32 	%r25, %r24, %r23;
	not.b32 	%r26, %r2;
	add.s32 	%r27, %r5, %r26;
	shl.b32 	%r28, %r27, 4;
	add.s32 	%r29, %r25, %r28;
	st.shared.v2.f64 	[%r29], {%fd9, %fd11};
	bra.uni 	$L__BB11_9;
$L__BB11_6:
	setp.ge.u32 	%p7, %r1, %r4;
	setp.lt.u32 	%p8, %r3, %r2;
	or.pred  	%p9, %p7, %p8;
	@%p9 bra 	$L__BB11_8;
	mad.lo.s32 	%r37, %r4, %r2, %r1;
	mul.wide.u32 	%rd10, %r37, 16;
	add.s64 	%rd11, %rd1, %rd10;
	ld.global.nc.v2.f64 	{%fd13, %fd14}, [%rd11];
	neg.f64 	%fd15, %fd14;
	not.b32 	%r38, %r1;
	add.s32 	%r39, %r4, %r38;
	shl.b32 	%r40, %r39, 9;
	mov.u32 	%r41, _ZZ45_cupy_channelizer_32x32_complex128_complex128E5s_reg;
	add.s32 	%r42, %r41, %r40;
	sub.s32 	%r43, %r3, %r2;
	shl.b32 	%r44, %r43, 4;
	add.s32 	%r45, %r42, %r44;
	st.shared.v2.f64 	[%r45], {%fd13, %fd15};
	bra.uni 	$L__BB11_9;
$L__BB11_8:
	shl.b32 	%r32, %r1, 9;
	mov.u32 	%r33, _ZZ45_cupy_channelizer_32x32_complex128_complex128E5s_reg;
	add.s32 	%r34, %r33, %r32;
	shl.b32 	%r35, %r2, 4;
	add.s32 	%r36, %r34, %r35;
	mov.f64 	%fd12, 0d0000000000000000;
	st.shared.v2.f64 	[%r36], {%fd12, %fd12};
$L__BB11_9:
	bar.sync 	0;
	setp.ge.u32 	%p10, %r2, %r4;
	mov.f64 	%fd44, 0d0000000000000000;
	mov.f64 	%fd45, %fd44;
	@%p10 bra 	$L__BB11_11;
	shl.b32 	%r86, %r2, 9;
	mov.u32 	%r87, _ZZ45_cupy_channelizer_32x32_complex128_complex128E3s_h;
	add.s32 	%r88, %r87, %r86;
	shl.b32 	%r89, %r1, 4;
	add.s32 	%r90, %r88, %r89;
	ld.shared.v2.f64 	{%fd37, %fd38}, [%r90];
	mov.u32 	%r91, _ZZ45_cupy_channelizer_32x32_complex128_complex128E5s_reg;
	add.s32 	%r92, %r91, %r86;
	add.s32 	%r93, %r92, %r89;
	ld.shared.v2.f64 	{%fd39, %fd40}, [%r93];
	mul.f64 	%fd41, %fd37, %fd39;
	mul.f64 	%fd42, %fd38, %fd40;
	sub.f64 	%fd17, %fd41, %fd42;
	mul.f64 	%fd43, %fd37, %fd40;
	fma.rn.f64 	%fd27, %fd38, %fd39, %fd43;
	// begin inline asm
	mov.b64 {%r46,%r47}, %fd17;
	// end inline asm
	shfl.sync.bfly.b32	%r49|%p11, %r47, 16, 31, -1;
	shfl.sync.bfly.b32	%r48|%p12, %r46, 16, 31, -1;
	// begin inline asm
	mov.b64 %fd18, {%r48,%r49};
	// end inline asm
	add.f64 	%fd19, %fd17, %fd18;
	// begin inline asm
	mov.b64 {%r50,%r51}, %fd19;
	// end inline asm
	shfl.sync.bfly.b32	%r53|%p13, %r51, 8, 31, -1;
	shfl.sync.bfly.b32	%r52|%p14, %r50, 8, 31, -1;
	// begin inline asm
	mov.b64 %fd20, {%r52,%r53};
	// end inline asm
	add.f64 	%fd21, %fd19, %fd20;
	// begin inline asm
	mov.b64 {%r54,%r55}, %fd21;
	// end inline asm
	shfl.sync.bfly.b32	%r57|%p15, %r55, 4, 31, -1;
	shfl.sync.bfly.b32	%r56|%p16, %r54, 4, 31, -1;
	// begin inline asm
	mov.b64 %fd22, {%r56,%r57};
	// end inline asm
	add.f64 	%fd23, %fd21, %fd22;
	// begin inline asm
	mov.b64 {%r58,%r59}, %fd23;
	// end inline asm
	shfl.sync.bfly.b32	%r61|%p17, %r59, 2, 31, -1;
	shfl.sync.bfly.b32	%r60|%p18, %r58, 2, 31, -1;
	// begin inline asm
	mov.b64 %fd24, {%r60,%r61};
	// end inline asm
	add.f64 	%fd25, %fd23, %fd24;
	// begin inline asm
	mov.b64 {%r62,%r63}, %fd25;
	// end inline asm
	shfl.sync.bfly.b32	%r65|%p19, %r63, 1, 31, -1;
	shfl.sync.bfly.b32	%r64|%p20, %r62, 1, 31, -1;
	// begin inline asm
	mov.b64 %fd26, {%r64,%r65};
	// end inline asm
	add.f64 	%fd45, %fd25, %fd26;
	// begin inline asm
	mov.b64 {%r66,%r67}, %fd27;
	// end inline asm
	shfl.sync.bfly.b32	%r69|%p21, %r67, 16, 31, -1;
	shfl.sync.bfly.b32	%r68|%p22, %r66, 16, 31, -1;
	// begin inline asm
	mov.b64 %fd28, {%r68,%r69};
	// end inline asm
	add.f64 	%fd29, %fd27, %fd28;
	// begin inline asm
	mov.b64 {%r70,%r71}, %fd29;
	// end inline asm
	shfl.sync.bfly.b32	%r73|%p23, %r71, 8, 31, -1;
	shfl.sync.bfly.b32	%r72|%p24, %r70, 8, 31, -1;
	// begin inline asm
	mov.b64 %fd30, {%r72,%r73};
	// end inline asm
	add.f64 	%fd31, %fd29, %fd30;
	// begin inline asm
	mov.b64 {%r74,%r75}, %fd31;
	// end inline asm
	shfl.sync.bfly.b32	%r77|%p25, %r75, 4, 31, -1;
	shfl.sync.bfly.b32	%r76|%p26, %r74, 4, 31, -1;
	// begin inline asm
	mov.b64 %fd32, {%r76,%r77};
	// end inline asm
	add.f64 	%fd33, %fd31, %fd32;
	// begin inline asm
	mov.b64 {%r78,%r79}, %fd33;
	// end inline asm
	shfl.sync.bfly.b32	%r81|%p27, %r79, 2, 31, -1;
	shfl.sync.bfly.b32	%r80|%p28, %r78, 2, 31, -1;
	// begin inline asm
	mov.b64 %fd34, {%r80,%r81};
	// end inline asm
	add.f64 	%fd35, %fd33, %fd34;
	// begin inline asm
	mov.b64 {%r82,%r83}, %fd35;
	// end inline asm
	shfl.sync.bfly.b32	%r85|%p29, %r83, 1, 31, -1;
	shfl.sync.bfly.b32	%r84|%p30, %r82, 1, 31, -1;
	// begin inline asm
	mov.b64 %fd36, {%r84,%r85};
	// end inline asm
	add.f64 	%fd44, %fd35, %fd36;
$L__BB11_11:
	setp.ge.u32 	%p31, %r2, %r4;
	setp.ne.s32 	%p32, %r1, 0;
	or.pred  	%p33, %p32, %p31;
	@%p33 bra 	$L__BB11_13;
	mad.lo.s32 	%r94, %r4, %r3, %r2;
	cvta.to.global.u64 	%rd12, %rd3;
	mul.wide.u32 	%rd13, %r94, 16;
	add.s64 	%rd14, %rd12, %rd13;
	st.global.v2.f64 	[%rd14], {%fd45, %fd44};
$L__BB11_13:
	ret;

}


// ===== COMPILED SASS (sm_100) =====

	.target	sm_100

	.elftype	@"ET_EXEC"


//--------------------- .note.nv.tkinfo           --------------------------
	.section	.note.nv.tkinfo,"",@"SHT_NOTE"
	.sectionflags	@"SHF_NOTE_NV_TKINFO"
	.tkinfo
        /*0018*/ 	.word	0x00000002
        /*0030*/ 	.string	""
        /*0030*/ 	.string	"ptxas"
        /*0030*/ 	.string	"Cuda compilation tools, release 13.0, V13.0.88"
        /*0030*/ 	.string	"Build cuda_13.0.r13.0/compiler.36424714_0"
        /*0030*/ 	.string	"-arch sm_100 -m 64 "



//--------------------- .note.nv.cuinfo           --------------------------
	.section	.note.nv.cuinfo,"",@"SHT_NOTE"
	.sectionflags	@"SHF_NOTE_NV_CUINFO"
        /*0018*/ 	.short	0x0002
        /*001a*/ 	.short	0x0064
        /*001c*/ 	.short	0x0082
	.zero		2


//--------------------- .nv.info                  --------------------------
	.section	.nv.info,"",@"SHT_CUDA_INFO"
	.align	4


	//----- nvinfo : EIATTR_REGCOUNT
	.align		4
        /*0000*/ 	.byte	0x04, 0x2f
        /*0002*/ 	.short	(.L_11 - .L_10)
	.align		4
.L_10:
        /*0004*/ 	.word	index@(_cupy_channelizer_8x8_float32_complex64)
        /*0008*/ 	.word	0x00000010


	//----- nvinfo : EIATTR_FRAME_SIZE
	.align		4
.L_11:
        /*000c*/ 	.byte	0x04, 0x11
        /*000e*/ 	.short	(.L_13 - .L_12)
	.align		4
.L_12:
        /*0010*/ 	.word	index@(_cupy_channelizer_8x8_float32_complex64)
        /*0014*/ 	.word	0x00000000


	//----- nvinfo : EIATTR_REGCOUNT
	.align		4
.L_13:
        /*0018*/ 	.byte	0x04, 0x2f
        /*001a*/ 	.short	(.L_15 - .L_14)
	.align		4
.L_14:
        /*001c*/ 	.word	index@(_cupy_channelizer_8x8__complex64_complex64)
        /*0020*/ 	.word	0x00000014


	//----- nvinfo : EIATTR_FRAME_SIZE
	.align		4
.L_15:
        /*0024*/ 	.byte	0x04, 0x11
        /*0026*/ 	.short	(.L_17 - .L_16)
	.align		4
.L_16:
        /*0028*/ 	.word	index@(_cupy_channelizer_8x8__complex64_complex64)
        /*002c*/ 	.word	0x00000000


	//----- nvinfo : EIATTR_REGCOUNT
	.align		4
.L_17:
        /*0030*/ 	.byte	0x04, 0x2f
        /*0032*/ 	.short	(.L_19 - .L_18)
	.align		4
.L_18:
        /*0034*/ 	.word	index@(_cupy_channelizer_8x8_float64_complex128)
        /*0038*/ 	.word	0x00000014


	//----- nvinfo : EIATTR_FRAME_SIZE
	.align		4
.L_19:
        /*003c*/ 	.byte	0x04, 0x11
        /*003e*/ 	.short	(.L_21 - .L_20)
	.align		4
.L_20:
        /*0040*/ 	.word	index@(_cupy_channelizer_8x8_float64_complex128)
        /*0044*/ 	.word	0x00000000


	//----- nvinfo : EIATTR_REGCOUNT
	.align		4
.L_21:
        /*0048*/ 	.byte	0x04, 0x2f
        /*004a*/ 	.short	(.L_23 - .L_22)
	.align		4
.L_22:
        /*004c*/ 	.word	index@(_cupy_channelizer_8x8_complex128_complex128)
        /*0050*/ 	.word	0x00000018


	//----- nvinfo : EIATTR_FRAME_SIZE
	.align		4
.L_23:
        /*0054*/ 	.byte	0x04, 0x11
        /*0056*/ 	.short	(.L_25 - .L_24)
	.align		4
.L_24:
        /*0058*/ 	.word	index@(_cupy_channelizer_8x8_complex128_complex128)
        /*005c*/ 	.word	0x00000000


	//----- nvinfo : EIATTR_REGCOUNT
	.align		4
.L_25:
        /*0060*/ 	.byte	0x04, 0x2f
        /*0062*/ 	.short	(.L_27 - .L_26)
	.align		4
.L_26:
        /*0064*/ 	.word	index@(_cupy_channelizer_16x16_float32_complex64)
        /*0068*/ 	.word	0x00000012


	//----- nvinfo : EIATTR_FRAME_SIZE
	.align		4
.L_27:
        /*006c*/ 	.byte	0x04, 0x11
        /*006e*/ 	.short	(.L_29 - .L_28)
	.align		4
.L_28:
        /*0070*/ 	.word	index@(_cupy_channelizer_16x16_float32_complex64)
        /*0074*/ 	.word	0x00000000


	//----- nvinfo : EIATTR_REGCOUNT
	.align		4
.L_29:
        /*0078*/ 	.byte	0x04, 0x2f
        /*007a*/ 	.short	(.L_31 - .L_30)
	.align		4
.L_30:
        /*007c*/ 	.word	index@(_cupy_channelizer_16x16__complex64_complex64)
        /*0080*/ 	.word	0x00000018


	//----- nvinfo : EIATTR_FRAME_SIZE
	.align		4
.L_31:
        /*0084*/ 	.byte	0x04, 0x11
        /*0086*/ 	.short	(.L_33 - .L_32)
	.align		4
.L_32:
        /*0088*/ 	.word	index@(_cupy_channelizer_16x16__complex64_complex64)
        /*008c*/ 	.word	0x00000000


	//----- nvinfo : EIATTR_REGCOUNT
	.align		4
.L_33:
        /*0090*/ 	.byte	0x04, 0x2f
        /*0092*/ 	.short	(.L_35 - .L_34)
	.align		4
.L_34:
        /*0094*/ 	.word	index@(_cupy_channelizer_16x16_float64_complex128)
        /*0098*/ 	.word	0x00000014


	//----- nvinfo : EIATTR_FRAME_SIZE
	.align		4
.L_35:
        /*009c*/ 	.byte	0x04, 0x11
        /*009e*/ 	.short	(.L_37 - .L_36)
	.align		4
.L_36:
        /*00a0*/ 	.word	index@(_cupy_channelizer_16x16_float64_complex128)
        /*00a4*/ 	.word	0x00000000


	//----- nvinfo : EIATTR_REGCOUNT
	.align		4
.L_37:
        /*00a8*/ 	.byte	0x04, 0x2f
        /*00aa*/ 	.short	(.L_39 - .L_38)
	.align		4
.L_38:
        /*00ac*/ 	.word	index@(_cupy_channelizer_16x16_complex128_complex128)
        /*00b0*/ 	.word	0x00000016


	//----- nvinfo : EIATTR_FRAME_SIZE
	.align		4
.L_39:
        /*00b4*/ 	.byte	0x04, 0x11
        /*00b6*/ 	.short	(.L_41 - .L_40)
	.align		4
.L_40:
        /*00b8*/ 	.word	index@(_cupy_channelizer_16x16_complex128_complex128)
        /*00bc*/ 	.word	0x00000000


	//----- nvinfo : EIATTR_REGCOUNT
	.align		4
.L_41:
        /*00c0*/ 	.byte	0x04, 0x2f
        /*00c2*/ 	.short	(.L_43 - .L_42)
	.align		4
.L_42:
        /*00c4*/ 	.word	index@(_cupy_channelizer_32x32_float32_complex64)
        /*00c8*/ 	.word	0x00000010


	//----- nvinfo : EIATTR_FRAME_SIZE
	.align		4
.L_43:
        /*00cc*/ 	.byte	0x04, 0x11
        /*00ce*/ 	.short	(.L_45 - .L_44)
	.align		4
.L_44:
        /*00d0*/ 	.word	index@(_cupy_channelizer_32x32_float32_complex64)
        /*00d4*/ 	.word	0x00000000


	//----- nvinfo : EIATTR_REGCOUNT
	.align		4
.L_45:
        /*00d8*/ 	.byte	0x04, 0x2f
        /*00da*/ 	.short	(.L_47 - .L_46)
	.align		4
.L_46:
        /*00dc*/ 	.word	index@(_cupy_channelizer_32x32_complex64_complex64)
        /*00e0*/ 	.word	0x00000014


	//----- nvinfo : EIATTR_FRAME_SIZE
	.align		4
.L_47:
        /*00e4*/ 	.byte	0x04, 0x11
        /*00e6*/ 	.short	(.L_49 - .L_48)
	.align		4
.L_48:
        /*00e8*/ 	.word	index@(_cupy_channelizer_32x32_complex64_complex64)
        /*00ec*/ 	.word	0x00000000


	//----- nvinfo : EIATTR_REGCOUNT
	.align		4
.L_49:
        /*00f0*/ 	.byte	0x04, 0x2f
        /*00f2*/ 	.short	(.L_51 - .L_50)
	.align		4
.L_50:
        /*00f4*/ 	.word	index@(_cupy_channelizer_32x32_float64_complex128)
        /*00f8*/ 	.word	0x00000013


	//----- nvinfo : EIATTR_FRAME_SIZE
	.align		4
.L_51:
        /*00fc*/ 	.byte	0x04, 0x11
        /*00fe*/ 	.short	(.L_53 - .L_52)
	.align		4
.L_52:
        /*0100*/ 	.word	index@(_cupy_channelizer_32x32_float64_complex128)
        /*0104*/ 	.word	0x00000000


	//----- nvinfo : EIATTR_REGCOUNT
	.align		4
.L_53:
        /*0108*/ 	.byte	0x04, 0x2f
        /*010a*/ 	.short	(.L_55 - .L_54)
	.align		4
.L_54:
        /*010c*/ 	.word	index@(_cupy_channelizer_32x32_complex128_complex128)
        /*0110*/ 	.word	0x00000018


	//----- nvinfo : EIATTR_FRAME_SIZE
	.align		4
.L_55:
        /*0114*/ 	.byte	0x04, 0x11
        /*0116*/ 	.short	(.L_57 - .L_56)
	.align		4
.L_56:
        /*0118*/ 	.word	index@(_cupy_channelizer_32x32_complex128_complex128)
        /*011c*/ 	.word	0x00000000


	//----- nvinfo : EIATTR_MIN_STACK_SIZE
	.align		4
.L_57:
        /*0120*/ 	.byte	0x04, 0x12
        /*0122*/ 	.short	(.L_59 - .L_58)
	.align		4
.L_58:
        /*0124*/ 	.word	index@(_cupy_channelizer_32x32_complex128_complex128)
        /*0128*/ 	.word	0x00000000


	//----- nvinfo : EIATTR_MIN_STACK_SIZE
	.align		4
.L_59:
        /*012c*/ 	.byte	0x04, 0x12
        /*012e*/ 	.short	(.L_61 - .L_60)
	.align		4
.L_60:
        /*0130*/ 	.word	index@(_cupy_channelizer_32x32_float64_complex128)
        /*0134*/ 	.word	0x00000000


	//----- nvinfo : EIATTR_MIN_STACK_SIZE
	.align		4
.L_61:
        /*0138*/ 	.byte	0x04, 0x12
        /*013a*/ 	.short	(.L_63 - .L_62)
	.align		4
.L_62:
        /*013c*/ 	.word	index@(_cupy_channelizer_32x32_complex64_complex64)
        /*0140*/ 	.word	0x00000000


	//----- nvinfo : EIATTR_MIN_STACK_SIZE
	.align		4
.L_63:
        /*0144*/ 	.byte	0x04, 0x12
        /*0146*/ 	.short	(.L_65 - .L_64)
	.align		4
.L_64:
        /*0148*/ 	.word	index@(_cupy_channelizer_32x32_float32_complex64)
        /*014c*/ 	.word	0x00000000


	//----- nvinfo : EIATTR_MIN_STACK_SIZE
	.align		4
.L_65:
        /*0150*/ 	.byte	0x04, 0x12
        /*0152*/ 	.short	(.L_67 - .L_66)
	.align		4
.L_66:
        /*0154*/ 	.word	index@(_cupy_channelizer_16x16_complex128_complex128)
        /*0158*/ 	.word	0x00000000


	//----- nvinfo : EIATTR_MIN_STACK_SIZE
	.align		4
.L_67:
        /*015c*/ 	.byte	0x04, 0x12
        /*015e*/ 	.short	(.L_69 - .L_68)
	.align		4
.L_68:
        /*0160*/ 	.word	index@(_cupy_channelizer_16x16_float64_complex128)
        /*0164*/ 	.word	0x00000000


	//----- nvinfo : EIATTR_MIN_STACK_SIZE
	.align		4
.L_69:
        /*0168*/ 	.byte	0x04, 0x12
        /*016a*/ 	.short	(.L_71 - .L_70)
	.align		4
.L_70:
        /*016c*/ 	.word	index@(_cupy_channelizer_16x16__complex64_complex64)
        /*0170*/ 	.word	0x00000000


	//----- nvinfo : EIATTR_MIN_STACK_SIZE
	.align		4
.L_71:
        /*0174*/ 	.byte	0x04, 0x12
        /*0176*/ 	.short	(.L_73 - .L_72)
	.align		4
.L_72:
        /*0178*/ 	.word	index@(_cupy_channelizer_16x16_float32_complex64)
        /*017c*/ 	.word	0x00000000


	//----- nvinfo : EIATTR_MIN_STACK_SIZE
	.align		4
.L_73:
        /*0180*/ 	.byte	0x04, 0x12
        /*0182*/ 	.short	(.L_75 - .L_74)
	.align		4
.L_74:
        /*0184*/ 	.word	index@(_cupy_channelizer_8x8_complex128_complex128)
        /*0188*/ 	.word	0x00000000


	//----- nvinfo : EIATTR_MIN_STACK_SIZE
	.align		4
.L_75:
        /*018c*/ 	.byte	0x04, 0x12
        /*018e*/ 	.short	(.L_77 - .L_76)
	.align		4
.L_76:
        /*0190*/ 	.word	index@(_cupy_channelizer_8x8_float64_complex128)
        /*0194*/ 	.word	0x00000000


	//----- nvinfo : EIATTR_MIN_STACK_SIZE
	.align		4
.L_77:
        /*0198*/ 	.byte	0x04, 0x12
        /*019a*/ 	.short	(.L_79 - .L_78)
	.align		4
.L_78:
        /*019c*/ 	.word	index@(_cupy_channelizer_8x8__complex64_complex64)
        /*01a0*/ 	.word	0x00000000


	//----- nvinfo : EIATTR_MIN_STACK_SIZE
	.align		4
.L_79:
        /*01a4*/ 	.byte	0x04, 0x12
        /*01a6*/ 	.short	(.L_81 - .L_80)
	.align		4
.L_80:
        /*01a8*/ 	.word	index@(_cupy_channelizer_8x8_float32_complex64)
        /*01ac*/ 	.word	0x00000000
.L_81:


//--------------------- .nv.compat                --------------------------
	.section	.nv.compat,"",@"SHT_CUDA_COMPAT_INFO"
	.align	4
        /*0000*/ 	.byte	0x02, 0x09, 0x00, 0x00, 0x02, 0x02, 0x01, 0x00, 0x02, 0x05, 0x05, 0x00, 0x03, 0x07, 0x01, 0x01
        /*0010*/ 	.byte	0x02, 0x03, 0x00, 0x00, 0x02, 0x06, 0x01, 0x00, 0x04, 0x0b, 0x08, 0x00, 0x01, 0x00, 0x00, 0x00
        /*0020*/ 	.byte	0x00, 0x00, 0x00, 0x00


//--------------------- .nv.info._cupy_channelizer_32x32_complex128_complex128 --------------------------
	.section	.nv.info._cupy_channelizer_32x32_complex128_complex128,"",@"SHT_CUDA_INFO"
	.sectionflags	@""
	.align	4


	//----- nvinfo : EIATTR_CUDA_API_VERSION
	.align		4
        /*0000*/ 	.byte	0x04, 0x37
        /*0002*/ 	.short	(.L_83 - .L_82)
.L_82:
        /*0004*/ 	.word	0x00000082


	//----- nvinfo : EIATTR_KPARAM_INFO
	.align		4
.L_83:
        /*0008*/ 	.byte	0x04, 0x17
        /*000a*/ 	.short	(.L_85 - .L_84)
.L_84:
        /*000c*/ 	.word	0x00000000
        /*0010*/ 	.short	0x0005
        /*0012*/ 	.short	0x0020
        /*0014*/ 	.byte	0x00, 0xf5, 0x21, 0x00


	//----- nvinfo : EIATTR_KPARAM_INFO
	.align		4
.L_85:
        /*0018*/ 	.byte	0x04, 0x17
        /*001a*/ 	.short	(.L_87 - .L_86)
.L_86:
        /*001c*/ 	.word	0x00000000
        /*0020*/ 	.short	0x0004
        /*0022*/ 	.short	0x0018
        /*0024*/ 	.byte	0x00, 0xf5, 0x21, 0x00


	//----- nvinfo : EIATTR_KPARAM_INFO
	.align		4
.L_87:
        /*0028*/ 	.byte	0x04, 0x17
        /*002a*/ 	.short	(.L_89 - .L_88)
.L_88:
        /*002c*/ 	.word	0x00000000
        /*0030*/ 	.short	0x0003
        /*0032*/ 	.short	0x0010
        /*0034*/ 	.byte	0x00, 0xf5, 0x21, 0x00


	//----- nvinfo : EIATTR_KPARAM_INFO
	.align		4
.L_89:
        /*0038*/ 	.byte	0x04, 0x17
        /*003a*/ 	.short	(.L_91 - .L_90)
.L_90:
        /*003c*/ 	.word	0x00000000
        /*0040*/ 	.short	0x0002
        /*0042*/ 	.short	0x0008
        /*0044*/ 	.byte	0x00, 0xf0, 0x11, 0x00


	//----- nvinfo : EIATTR_KPARAM_INFO
	.align		4
.L_91:
        /*0048*/ 	.byte	0x04, 0x17
        /*004a*/ 	.short	(.L_93 - .L_92)
.L_92:
        /*004c*/ 	.word	0x00000000
        /*0050*/ 	.short	0x0001
        /*0052*/ 	.short	0x0004
        /*0054*/ 	.byte	0x00, 0xf0, 0x11, 0x00


	//----- nvinfo : EIATTR_KPARAM_INFO
	.align		4
.L_93:
        /*0058*/ 	.byte	0x04, 0x17
        /*005a*/ 	.short	(.L_95 - .L_94)
.L_94:
        /*005c*/ 	.word	0x00000000
        /*0060*/ 	.short	0x0000
        /*0062*/ 	.short	0x0000
        /*0064*/ 	.byte	0x00, 0xf0, 0x11, 0x00


	//----- nvinfo : EIATTR_SPARSE_MMA_MASK
	.align		4
.L_95:
        /*0068*/ 	.byte	0x03, 0x50
        /*006a*/ 	.short	0x0000


	//----- nvinfo : EIATTR_MAXREG_COUNT
	.align		4
        /*006c*/ 	.byte	0x03, 0x1b
        /*006e*/ 	.short	0x0040


	//----- nvinfo : EIATTR_NUM_BARRIERS
	.align		4
        /*0070*/ 	.byte	0x02, 0x4c
        /*0072*/ 	.byte	0x01
	.zero		1


	//----- nvinfo : EIATTR_MERCURY_ISA_VERSION
	.align		4
        /*0074*/ 	.byte	0x03, 0x5f
        /*0076*/ 	.short	0x0101


	//----- nvinfo : EIATTR_COOP_GROUP_MASK_REGIDS
	.align		4
        /*0078*/ 	.byte	0x04, 0x29
        /*007a*/ 	.short	(.L_97 - .L_96)


	//   ....[0]....
.L_96:
        /*007c*/ 	.word	0xffffffff


	//   ....[1]....
        /*0080*/ 	.word	0xffffffff


	//   ....[2]....
        /*0084*/ 	.word	0xffffffff


	//   ....[3]....
        /*0088*/ 	.word	0xffffffff


	//   ....[4]....
        /*008c*/ 	.word	0xffffffff


	//   ....[5]....
        /*0090*/ 	.word	0xffffffff


	//   ....[6]....
        /*0094*/ 	.word	0xffffffff


	//   ....[7]....
        /*0098*/ 	.word	0xffffffff


	//   ....[8]....
        /*009c*/ 	.word	0xffffffff


	//   ....[9]....
        /*00a0*/ 	.word	0xffffffff


	//   ....[10]....
        /*00a4*/ 	.word	0xffffffff


	//   ....[11]....
        /*00a8*/ 	.word	0xffffffff


	//   ....[12]....
        /*00ac*/ 	.word	0xffffffff


	//   ....[13]....
        /*00b0*/ 	.word	0xffffffff


	//   ....[14]....
        /*00b4*/ 	.word	0xffffffff


	//   ....[15]....
        /*00b8*/ 	.word	0xffffffff


	//   ....[16]....
        /*00bc*/ 	.word	0xffffffff


	//   ....[17]....
        /*00c0*/ 	.word	0xffffffff


	//   ....[18]....
        /*00c4*/ 	.word	0xffffffff


	//   ....[19]....
        /*00c8*/ 	.word	0xffffffff


	//   ....[20]....
        /*00cc*/ 	.word	0x05000008


	//   ....[21]....
        /*00d0*/ 	.word	0x05000008


	//   ....[22]....
        /*00d4*/ 	.word	0x05000008


	//   ....[23]....
        /*00d8*/ 	.word	0x05000008


	//   ....[24]....
        /*00dc*/ 	.word	0x05000008


	//   ....[25]....
        /*00e0*/ 	.word	0x05000008


	//   ....[26]....
        /*00e4*/ 	.word	0x05000008


	//   ....[27]....
        /*00e8*/ 	.word	0x05000008


	//   ....[28]....
        /*00ec*/ 	.word	0x05000008


	//   ....[29]....
        /*00f0*/ 	.word	0x05000008


	//   ....[30]....
        /*00f4*/ 	.word	0x05000008


	//   ....[31]....
        /*00f8*/ 	.word	0x05000008


	//   ....[32]....
        /*00fc*/ 	.word	0x05000008


	//   ....[33]....
        /*0100*/ 	.word	0x05000008


	//   ....[34]....
        /*0104*/ 	.word	0x05000008


	//   ....[35]....
        /*0108*/ 	.word	0x05000008


	//   ....[36]....
        /*010c*/ 	.word	0x05000008


	//   ....[37]....
        /*0110*/ 	.word	0x05000008


	//   ....[38]....
        /*0114*/ 	.word	0x05000008


	//   ....[39]....
        /*0118*/ 	.word	0x05000008


	//----- nvinfo : EIATTR_COOP_GROUP_INSTR_OFFSETS
	.align		4
.L_97:
        /*011c*/ 	.byte	0x04, 0x28
        /*011e*/ 	.short	(.L_99 - .L_98)


	//   ....[0]....
.L_98:
        /*0120*/ 	.word	0x000005b0


	//   ....[1]....
        /*0124*/ 	.word	0x000005c0


	//   ....[2]....
        /*0128*/ 	.word	0x000005d0


	//   ....[3]....
        /*012c*/ 	.word	0x000005e0


	//   ....[4]....
        /*0130*/ 	.word	0x00000600


	//   ....[5]....
        /*0134*/ 	.word	0x00000620


	//   ....[6]....
        /*0138*/ 	.word	0x00000630


	//   ....[7]....
        /*013c*/ 	.word	0x00000640


	//   ....[8]....
        /*0140*/ 	.word	0x00000660


	//   ....[9]....
        /*0144*/ 	.word	0x00000680


	//   ....[10]....
        /*0148*/ 	.word	0x00000690


	//   ....[11]....
        /*014c*/ 	.word	0x000006a0


	//   ....[12]....
        /*0150*/ 	.word	0x000006c0


	//   ....[13]....
        /*0154*/ 	.word	0x000006e0


	//   ....[14]....
        /*0158*/ 	.word	0x000006f0


	//   ....[15]....
        /*015c*/ 	.word	0x00000700


	//   ....[16]....
        /*0160*/ 	.word	0x00000720


	//   ....[17]....
        /*0164*/ 	.word	0x00000740


	//   ....[18]....
        /*0168*/ 	.word	0x00000750


	//   ....[19]....
        /*016c*/ 	.word	0x00000760


	//   ....[20]....
        /*0170*/ 	.word	0x000008a0


	//   ....[21]....
        /*0174*/ 	.word	0x000008f0


	//   ....[22]....
        /*0178*/ 	.word	0x00000960


	//   ....[23]....
        /*017c*/ 	.word	0x000009b0


	//   ....[24]....
        /*0180*/ 	.word	0x00000a20


	//   ....[25]....
        /*0184*/ 	.word	0x00000a70


	//   ....[26]....
        /*0188*/ 	.word	0x00000ae0


	//   ....[27]....
        /*018c*/ 	.word	0x00000b30


	//   ....[28]....
        /*0190*/ 	.word	0x00000ba0


	//   ....[29]....
        /*0194*/ 	.word	0x00000bf0


	//   ....[30]....
        /*0198*/ 	.word	0x00000c50


	//   ....[31]....
        /*019c*/ 	.word	0x00000ca0


	//   ....[32]....
        /*01a0*/ 	.word	0x00000d10


	//   ....[33]....
        /*01a4*/ 	.word	0x00000d60


	//   ....[34]....
        /*01a8*/ 	.word	0x00000dd0


	//   ....[35]....
        /*01ac*/ 	.word	0x00000e20


	//   ....[36]....
        /*01b0*/ 	.word	0x00000ec0


	//   ....[37]....
        /*01b4*/ 	.word	0x00000f10


	//   ....[38]....
        /*01b8*/ 	.word	0x00000f80


	//   ....[39]....
        /*01bc*/ 	.word	0x00000fd0


	//----- nvinfo : EIATTR_VRC_CTA_INIT_COUNT
	.align		4
.L_99:
        /*01c0*/ 	.byte	0x02, 0x4a
	.zero		1
	.zero		1


	//----- nvinfo : EIATTR_EXIT_INSTR_OFFSETS
	.align		4
        /*01c4*/ 	.byte	0x04, 0x1c
        /*01c6*/ 	.short	(.L_101 - .L_100)


	//   ....[0]....
.L_100:
        /*01c8*/ 	.word	0x000007f0


	//   ....[1]....
        /*01cc*/ 	.word	0x00000840


	//----- nvinfo : EIATTR_MAX_THREADS
	.align		4
.L_101:
        /*01d0*/ 	.byte	0x04, 0x05
        /*01d2*/ 	.short	(.L_103 - .L_102)
.L_102:
        /*01d4*/ 	.word	0x00000400
        /*01d8*/ 	.word	0x00000001
        /*01dc*/ 	.word	0x00000001


	//----- nvinfo : EIATTR_CRS_STACK_SIZE
	.align		4
.L_103:
        /*01e0*/ 	.byte	0x04, 0x1e
        /*01e2*/ 	.short	(.L_105 - .L_104)
.L_104:
        /*01e4*/ 	.word	0x00000000


	//----- nvinfo : EIATTR_CBANK_PARAM_SIZE
	.align		4
.L_105:
        /*01e8*/ 	.byte	0x03, 0x19
        /*01ea*/ 	.short	0x0028


	//----- nvinfo : EIATTR_PARAM_CBANK
	.align		4
        /*01ec*/ 	.byte	0x04, 0x0a
        /*01ee*/ 	.short	(.L_107 - .L_106)
	.align		4
.L_106:
        /*01f0*/ 	.word	index@(.nv.constant0._cupy_channelizer_32x32_complex128_complex128)
        /*01f4*/ 	.short	0x0380
        /*01f6*/ 	.short	0x0028


	//----- nvinfo : EIATTR_SW_WAR
	.align		4
.L_107:
        /*01f8*/ 	.byte	0x04, 0x36
        /*01fa*/ 	.short	(.L_109 - .L_108)
.L_108:
        /*01fc*/ 	.word	0x00000008
.L_109:


//--------------------- .nv.info._cupy_channelizer_32x32_float64_complex128 --------------------------
	.section	.nv.info._cupy_channelizer_32x32_float64_complex128,"",@"SHT_CUDA_INFO"
	.sectionflags	@""
	.align	4


	//----- nvinfo : EIATTR_CUDA_API_VERSION
	.align		4
        /*0000*/ 	.byte	0x04, 0x37
        /*0002*/ 	.short	(.L_111 - .L_110)
.L_110:
        /*0004*/ 	.word	0x00000082


	//----- nvinfo : EIATTR_KPARAM_INFO
	.align		4
.L_111:
        /*0008*/ 	.byte	0x04, 0x17
        /*000a*/ 	.short	(.L_113 - .L_112)
.L_112:
        /*000c*/ 	.word	0x00000000
        /*0010*/ 	.short	0x0005
        /*0012*/ 	.short	0x0020
        /*0014*/ 	.byte	0x00, 0xf5, 0x21, 0x00


	//----- nvinfo : EIATTR_KPARAM_INFO
	.align		4
.L_113:
        /*0018*/ 	.byte	0x04, 0x17
        /*001a*/ 	.short	(.L_115 - .L_114)
.L_114:
        /*001c*/ 	.word	0x00000000
        /*0020*/ 	.short	0x0004
        /*0022*/ 	.short	0x0018
        /*0024*/ 	.byte	0x00, 0xf5, 0x21, 0x00


	//----- nvinfo : EIATTR_KPARAM_INFO
	.align		4
.L_115:
        /*0028*/ 	.byte	0x04, 0x17
        /*002a*/ 	.short	(.L_117 - .L_116)
.L_116:
        /*002c*/ 	.word	0x00000000
        /*0030*/ 	.short	0x0003
        /*0032*/ 	.short	0x0010
        /*0034*/ 	.byte	0x00, 0xf5, 0x21, 0x00


	//----- nvinfo : EIATTR_KPARAM_INFO
	.align		4
.L_117:
        /*0038*/ 	.byte	0x04, 0x17
        /*003a*/ 	.short	(.L_119 - .L_118)
.L_118:
        /*003c*/ 	.word	0x00000000
        /*0040*/ 	.short	0x0002
        /*0042*/ 	.short	0x0008
        /*0044*/ 	.byte	0x00, 0xf0, 0x11, 0x00


	//----- nvinfo : EIATTR_KPARAM_INFO
	.align		4
.L_119:
        /*0048*/ 	.byte	0x04, 0x17
        /*004a*/ 	.short	(.L_121 - .L_120)
.L_120:
        /*004c*/ 	.word	0x00000000
        /*0050*/ 	.short	0x0001
        /*0052*/ 	.short	0x0004
        /*0054*/ 	.byte	0x00, 0xf0, 0x11, 0x00


	//----- nvinfo : EIATTR_KPARAM_INFO
	.align		4
.L_121:
        /*0058*/ 	.byte	0x04, 0x17
        /*005a*/ 	.short	(.L_123 - .L_122)
.L_122:
        /*005c*/ 	.word	0x00000000
        /*0060*/ 	.short	0x0000
        /*0062*/ 	.short	0x0000
        /*0064*/ 	.byte	0x00, 0xf0, 0x11, 0x00


	//----- nvinfo : EIATTR_SPARSE_MMA_MASK
	.align		4
.L_123:
        /*0068*/ 	.byte	0x03, 0x50
        /*006a*/ 	.short	0x0000


	//----- nvinfo : EIATTR_MAXREG_COUNT
	.align		4
        /*006c*/ 	.byte	0x03, 0x1b
        /*006e*/ 	.short	0x0040


	//----- nvinfo : EIATTR_NUM_BARRIERS
	.align		4
        /*0070*/ 	.byte	0x02, 0x4c
        /*0072*/ 	.byte	0x01
	.zero		1


	//----- nvinfo : EIATTR_MERCURY_ISA_VERSION
	.align		4
        /*0074*/ 	.byte	0x03, 0x5f
        /*0076*/ 	.short	0x0101


	//----- nvinfo : EIATTR_COOP_GROUP_MASK_REGIDS
	.align		4
        /*0078*/ 	.byte	0x04, 0x29
        /*007a*/ 	.short	(.L_125 - .L_124)


	//   ....[0]....
.L_124:
        /*007c*/ 	.word	0xffffffff


	//   ....[1]....
        /*0080*/ 	.word	0xffffffff


	//   ....[2]....
        /*0084*/ 	.word	0xffffffff


	//   ....[3]....
        /*0088*/ 	.word	0xffffffff


	//   ....[4]....
        /*008c*/ 	.word	0xffffffff


	//   ....[5]....
        /*0090*/ 	.word	0xffffffff


	//   ....[6]....
        /*0094*/ 	.word	0xffffffff


	//   ....[7]....
        /*0098*/ 	.word	0xffffffff


	//   ....[8]....
        /*009c*/ 	.word	0xffffffff


	//   ....[9]....
        /*00a0*/ 	.word	0xffffffff


	//   ....[10]....
        /*00a4*/ 	.word	0x05000003


	//   ....[11]....
        /*00a8*/ 	.word	0x05000003


	//   ....[12]....
        /*00ac*/ 	.word	0x05000003


	//   ....[13]....
        /*00b0*/ 	.word	0x05000003


	//   ....[14]....
        /*00b4*/ 	.word	0x05000003


	//   ....[15]....
        /*00b8*/ 	.word	0x05000003


	//   ....[16]....
        /*00bc*/ 	.word	0x05000003


	//   ....[17]....
        /*00c0*/ 	.word	0x05000003


	//   ....[18]....
        /*00c4*/ 	.word	0x05000003


	//   ....[19]....
        /*00c8*/ 	.word	0x05000003


	//----- nvinfo : EIATTR_COOP_GROUP_INSTR_OFFSETS
	.align		4
.L_125:
        /*00cc*/ 	.byte	0x04, 0x28
        /*00ce*/ 	.short	(.L_127 - .L_126)


	//   ....[0]....
.L_126:
        /*00d0*/ 	.word	0x00000540


	//   ....[1]....
        /*00d4*/ 	.word	0x00000550


	//   ....[2]....
        /*00d8*/ 	.word	0x00000570


	//   ....[3]....
        /*00dc*/ 	.word	0x00000580


	//   ....[4]....
        /*00e0*/ 	.word	0x000005c0


	//   ....[5]....
        /*00e4*/ 	.word	0x000005d0


	//   ....[6]....
        /*00e8*/ 	.word	0x00000610


	//   ....[7]....
        /*00ec*/ 	.word	0x00000620


	//   ....[8]....
        /*00f0*/ 	.word	0x00000640


	//   ....[9]....
        /*00f4*/ 	.word	0x00000650


	//   ....[10]....
        /*00f8*/ 	.word	0x00000750


	//   ....[11]....
        /*00fc*/ 	.word	0x000007a0


	//   ....[12]....
        /*0100*/ 	.word	0x00000810


	//   ....[13]....
        /*0104*/ 	.word	0x00000860


	//   ....[14]....
        /*0108*/ 	.word	0x000008d0


	//   ....[15]....
        /*010c*/ 	.word	0x00000920


	//   ....[16]....
        /*0110*/ 	.word	0x00000990


	//   ....[17]....
        /*0114*/ 	.word	0x000009e0


	//   ....[18]....
        /*0118*/ 	.word	0x00000a50


	//   ....[19]....
        /*011c*/ 	.word	0x00000aa0


	//----- nvinfo : EIATTR_VRC_CTA_INIT_COUNT
	.align		4
.L_127:
        /*0120*/ 	.byte	0x02, 0x4a
	.zero		1
	.zero		1


	//----- nvinfo : EIATTR_EXIT_INSTR_OFFSETS
	.align		4
        /*0124*/ 	.byte	0x04, 0x1c
        /*0126*/ 	.short	(.L_129 - .L_128)


	//   ....[0]....
.L_128:
        /*0128*/ 	.word	0x00000690


	//   ....[1]....
        /*012c*/ 	.word	0x000006f0


	//----- nvinfo : EIATTR_MAX_THREADS
	.align		4
.L_129:
        /*0130*/ 	.byte	0x04, 0x05
        /*0132*/ 	.short	(.L_131 - .L_130)
.L_130:
        /*0134*/ 	.word	0x00000400
        /*0138*/ 	.word	0x00000001
        /*013c*/ 	.word	0x00000001


	//----- nvinfo : EIATTR_CRS_STACK_SIZE
	.align		4
.L_131:
        /*0140*/ 	.byte	0x04, 0x1e
        /*0142*/ 	.short	(.L_133 - .L_132)
.L_132:
        /*0144*/ 	.word	0x00000000


	//----- nvinfo : EIATTR_CBANK_PARAM_SIZE
	.align		4
.L_133:
        /*0148*/ 	.byte	0x03, 0x19
        /*014a*/ 	.short	0x0028


	//----- nvinfo : EIATTR_PARAM_CBANK
	.align		4
        /*014c*/ 	.byte	0x04, 0x0a
        /*014e*/ 	.short	(.L_135 - .L_134)
	.align		4
.L_134:
        /*0150*/ 	.word	index@(.nv.constant0._cupy_channelizer_32x32_float64_complex128)
        /*0154*/ 	.short	0x0380
        /*0156*/ 	.short	0x0028


	//----- nvinfo : EIATTR_SW_WAR
	.align		4
.L_135:
        /*0158*/ 	.byte	0x04, 0x36
        /*015a*/ 	.short	(.L_137 - .L_136)
.L_136:
        /*015c*/ 	.word	0x00000008
.L_137:


//--------------------- .nv.info._cupy_channelizer_32x32_complex64_complex64 --------------------------
	.section	.nv.info._cupy_channelizer_32x32_complex64_complex64,"",@"SHT_CUDA_INFO"
	.sectionflags	@""
	.align	4


	//----- nvinfo : EIATTR_CUDA_API_VERSION
	.align		4
        /*0000*/ 	.byte	0x04, 0x37
        /*0002*/ 	.short	(.L_139 - .L_138)
.L_138:
        /*0004*/ 	.word	0x00000082


	//----- nvinfo : EIATTR_KPARAM_INFO
	.align		4
.L_139:
        /*0008*/ 	.byte	0x04, 0x17
        /*000a*/ 	.short	(.L_141 - .L_140)
.L_140:
        /*000c*/ 	.word	0x00000000
        /*0010*/ 	.short	0x0005
        /*0012*/ 	.short	0x0020
        /*0014*/ 	.byte	0x00, 0xf5, 0x21, 0x00


	//----- nvinfo : EIATTR_KPARAM_INFO
	.align		4
.L_141:
        /*0018*/ 	.byte	0x04, 0x17
        /*001a*/ 	.short	(.L_143 - .L_142)
.L_142:
        /*001c*/ 	.word	0x00000000
        /*0020*/ 	.short	0x0004
        /*0022*/ 	.short	0x0018
        /*0024*/ 	.byte	0x00, 0xf5, 0x21, 0x00


	//----- nvinfo : EIATTR_KPARAM_INFO
	.align		4
.L_143:
        /*0028*/ 	.byte	0x04, 0x17
        /*002a*/ 	.short	(.L_145 - .L_144)
.L_144:
        /*002c*/ 	.word	0x00000000
        /*0030*/ 	.short	0x0003
        /*0032*/ 	.short	0x0010
        /*0034*/ 	.byte	0x00, 0xf5, 0x21, 0x00


	//----- nvinfo : EIATTR_KPARAM_INFO
	.align		4
.L_145:
        /*0038*/ 	.byte	0x04, 0x17
        /*003a*/ 	.short	(.L_147 - .L_146)
.L_146:
        /*003c*/ 	.word	0x00000000
        /*0040*/ 	.short	0x0002
        /*0042*/ 	.short	0x0008
        /*0044*/ 	.byte	0x00, 0xf0, 0x11, 0x00


	//----- nvinfo : EIATTR_KPARAM_INFO
	.align		4
.L_147:
        /*0048*/ 	.byte	0x04, 0x17
        /*004a*/ 	.short	(.L_149 - .L_148)
.L_148:
        /*004c*/ 	.word	0x00000000
        /*0050*/ 	.short	0x0001
        /*0052*/ 	.short	0x0004
        /*0054*/ 	.byte	0x00, 0xf0, 0x11, 0x00


	//----- nvinfo : EIATTR_KPARAM_INFO
	.align		4
.L_149:
        /*0058*/ 	.byte	0x04, 0x17
        /*005a*/ 	.short	(.L_151 - .L_150)
.L_150:
        /*005c*/ 	.word	0x00000000
        /*0060*/ 	.short	0x0000
        /*0062*/ 	.short	0x0000
        /*0064*/ 	.byte	0x00, 0xf0, 0x11, 0x00


	//----- nvinfo : EIATTR_SPARSE_MMA_MASK
	.align		4
.L_151:
        /*0068*/ 	.byte	0x03, 0x50
        /*006a*/ 	.short	0x0000


	//----- nvinfo : EIATTR_MAXREG_COUNT
	.align		4
        /*006c*/ 	.byte	0x03, 0x1b
        /*006e*/ 	.short	0x0040


	//----- nvinfo : EIATTR_NUM_BARRIERS
	.align		4
        /*0070*/ 	.byte	0x02, 0x4c
        /*0072*/ 	.byte	0x01
	.zero		1


	//----- nvinfo : EIATTR_MERCURY_ISA_VERSION
	.align		4
        /*0074*/ 	.byte	0x03, 0x5f
        /*0076*/ 	.short	0x0101


	//----- nvinfo : EIATTR_COOP_GROUP_MASK_REGIDS
	.align		4
        /*0078*/ 	.byte	0x04, 0x29
        /*007a*/ 	.short	(.L_153 - .L_152)


	//   ....[0]....
.L_152:
        /*007c*/ 	.word	0xffffffff


	//   ....[1]....
        /*0080*/ 	.word	0xffffffff


	//   ....[2]....
        /*0084*/ 	.word	0xffffffff


	//   ....[3]....
        /*0088*/ 	.word	0xffffffff


	//   ....[4]....
        /*008c*/ 	.word	0xffffffff


	//   ....[5]....
        /*0090*/ 	.word	0xffffffff


	//   ....[6]....
        /*0094*/ 	.word	0xffffffff


	//   ....[7]....
        /*0098*/ 	.word	0xffffffff


	//   ....[8]....
        /*009c*/ 	.word	0xffffffff


	//   ....[9]....
        /*00a0*/ 	.word	0xffffffff


	//   ....[10]....
        /*00a4*/ 	.word	0x0500000c


	//   ....[11]....
        /*00a8*/ 	.word	0x0500000c


	//   ....[12]....
        /*00ac*/ 	.word	0x0500000c


	//   ....[13]....
        /*00b0*/ 	.word	0x0500000c


	//   ....[14]....
        /*00b4*/ 	.word	0x0500000c


	//   ....[15]....
        /*00b8*/ 	.word	0x0500000c


	//   ....[16]....
        /*00bc*/ 	.word	0x0500000c


	//   ....[17]....
        /*00c0*/ 	.word	0x0500000c


	//   ....[18]....
        /*00c4*/ 	.word	0x0500000c


	//   ....[19]....
        /*00c8*/ 	.word	0x0500000c


	//----- nvinfo : EIATTR_COOP_GROUP_INSTR_OFFSETS
	.align		4
.L_153:
        /*00cc*/ 	.byte	0x04, 0x28
        /*00ce*/ 	.short	(.L_155 - .L_154)


	//   ....[0]....
.L_154:
        /*00d0*/ 	.word	0x000005b0


	//   ....[1]....
        /*00d4*/ 	.word	0x000005c0


	//   ....[2]....
        /*00d8*/ 	.word	0x000005f0


	//   ....[3]....
        /*00dc*/ 	.word	0x00000600


	//   ....[4]....
        /*00e0*/ 	.word	0x00000630


	//   ....[5]....
        /*00e4*/ 	.word	0x00000640


	//   ....[6]....
        /*00e8*/ 	.word	0x00000670


	//   ....[7]....
        /*00ec*/ 	.word	0x00000680


	//   ....[8]....
        /*00f0*/ 	.word	0x000006b0


	//   ....[9]....
        /*00f4*/ 	.word	0x000006c0


	//   ....[10]....
        /*00f8*/ 	.word	0x000007c0


	//   ....[11]....
        /*00fc*/ 	.word	0x00000830


	//   ....[12]....
        /*0100*/ 	.word	0x000008a0


	//   ....[13]....
        /*0104*/ 	.word	0x00000910


	//   ....[14]....
        /*0108*/ 	.word	0x00000980


	//   ....[15]....
        /*010c*/ 	.word	0x000009e0


	//   ....[16]....
        /*0110*/ 	.word	0x00000a50


	//   ....[17]....
        /*0114*/ 	.word	0x00000ac0


	//   ....[18]....
        /*0118*/ 	.word	0x00000b30


	//   ....[19]....
        /*011c*/ 	.word	0x00000ba0


	//----- nvinfo : EIATTR_VRC_CTA_INIT_COUNT
	.align		4
.L_155:
        /*0120*/ 	.byte	0x02, 0x4a
	.zero		1
	.zero		1


	//----- nvinfo : EIATTR_EXIT_INSTR_OFFSETS
	.align		4
        /*0124*/ 	.byte	0x04, 0x1c
        /*0126*/ 	.short	(.L_157 - .L_156)


	//   ....[0]....
.L_156:
        /*0128*/ 	.word	0x00000710


	//   ....[1]....
        /*012c*/ 	.word	0x00000760


	//----- nvinfo : EIATTR_MAX_THREADS
	.align		4
.L_157:
        /*0130*/ 	.byte	0x04, 0x05
        /*0132*/ 	.short	(.L_159 - .L_158)
.L_158:
        /*0134*/ 	.word	0x00000400
        /*0138*/ 	.word	0x00000001
        /*013c*/ 	.word	0x00000001


	//----- nvinfo : EIATTR_CRS_STACK_SIZE
	.align		4
.L_159:
        /*0140*/ 	.byte	0x04, 0x1e
        /*0142*/ 	.short	(.L_161 - .L_160)
.L_160:
        /*0144*/ 	.word	0x00000000


	//----- nvinfo : EIATTR_CBANK_PARAM_SIZE
	.align		4
.L_161:
        /*0148*/ 	.byte	0x03, 0x19
        /*014a*/ 	.short	0x0028


	//----- nvinfo : EIATTR_PARAM_CBANK
	.align		4
        /*014c*/ 	.byte	0x04, 0x0a
        /*014e*/ 	.short	(.L_163 - .L_162)
	.align		4
.L_162:
        /*0150*/ 	.word	index@(.nv.constant0._cupy_channelizer_32x32_complex64_complex64)
        /*0154*/ 	.short	0x0380
        /*0156*/ 	.short	0x0028


	//----- nvinfo : EIATTR_SW_WAR
	.align		4
.L_163:
        /*0158*/ 	.byte	0x04, 0x36
        /*015a*/ 	.short	(.L_165 - .L_164)
.L_164:
        /*015c*/ 	.word	0x00000008
.L_165:


//--------------------- .nv.info._cupy_channelizer_32x32_float32_complex64 --------------------------
	.section	.nv.info._cupy_channelizer_32x32_float32_complex64,"",@"SHT_CUDA_INFO"
	.sectionflags	@""
	.align	4


	//----- nvinfo : EIATTR_CUDA_API_VERSION
	.align		4
        /*0000*/ 	.byte	0x04, 0x37
        /*0002*/ 	.short	(.L_167 - .L_166)
.L_166:
        /*0004*/ 	.word	0x00000082


	//----- nvinfo : EIATTR_KPARAM_INFO
	.align		4
.L_167:
        /*0008*/ 	.byte	0x04, 0x17
        /*000a*/ 	.short	(.L_169 - .L_168)
.L_168:
        /*000c*/ 	.word	0x00000000
        /*0010*/ 	.short	0x0005
        /*0012*/ 	.short	0x0020
        /*0014*/ 	.byte	0x00, 0xf5, 0x21, 0x00


	//----- nvinfo : EIATTR_KPARAM_INFO
	.align		4
.L_169:
        /*0018*/ 	.byte	0x04, 0x17
        /*001a*/ 	.short	(.L_171 - .L_170)
.L_170:
        /*001c*/ 	.word	0x00000000
        /*0020*/ 	.short	0x0004
        /*0022*/ 	.short	0x0018
        /*0024*/ 	.byte	0x00, 0xf5, 0x21, 0x00


	//----- nvinfo : EIATTR_KPARAM_INFO
	.align		4
.L_171:
        /*0028*/ 	.byte	0x04, 0x17
        /*002a*/ 	.short	(.L_173 - .L_172)
.L_172:
        /*002c*/ 	.word	0x00000000
        /*0030*/ 	.short	0x0003
        /*0032*/ 	.short	0x0010
        /*0034*/ 	.byte	0x00, 0xf5, 0x21, 0x00


	//----- nvinfo : EIATTR_KPARAM_INFO
	.align		4
.L_173:
        /*0038*/ 	.byte	0x04, 0x17
        /*003a*/ 	.short	(.L_175 - .L_174)
.L_174:
        /*003c*/ 	.word	0x00000000
        /*0040*/ 	.short	0x0002
        /*0042*/ 	.short	0x0008
        /*0044*/ 	.byte	0x00, 0xf0, 0x11, 0x00


	//----- nvinfo : EIATTR_KPARAM_INFO
	.align		4
.L_175:
        /*0048*/ 	.byte	0x04, 0x17
        /*004a*/ 	.short	(.L_177 - .L_176)
.L_176:
        /*004c*/ 	.word	0x00000000
        /*0050*/ 	.short	0x0001
        /*0052*/ 	.short	0x0004
        /*0054*/ 	.byte	0x00, 0xf0, 0x11, 0x00


	//----- nvinfo : EIATTR_KPARAM_INFO
	.align		4
.L_177:
        /*0058*/ 	.byte	0x04, 0x17
        /*005a*/ 	.short	(.L_179 - .L_178)
.L_178:
        /*005c*/ 	.word	0x00000000
        /*0060*/ 	.short	0x0000
        /*0062*/ 	.short	0x0000
        /*0064*/ 	.byte	0x00, 0xf0, 0x11, 0x00


	//----- nvinfo : EIATTR_SPARSE_MMA_MASK
	.align		4
.L_179:
        /*0068*/ 	.byte	0x03, 0x50
        /*006a*/ 	.short	0x0000


	//----- nvinfo : EIATTR_MAXREG_COUNT
	.align		4
        /*006c*/ 	.byte	0x03, 0x1b
        /*006e*/ 	.short	0x0040


	//----- nvinfo : EIATTR_NUM_BARRIERS
	.align		4
        /*0070*/ 	.byte	0x02, 0x4c
        /*0072*/ 	.byte	0x01
	.zero		1


	//----- nvinfo : EIATTR_MERCURY_ISA_VERSION
	.align		4
        /*0074*/ 	.byte	0x03, 0x5f
        /*0076*/ 	.short	0x0101


	//----- nvinfo : EIATTR_COOP_GROUP_MASK_REGIDS
	.align		4
        /*0078*/ 	.byte	0x04, 0x29
        /*007a*/ 	.short	(.L_181 - .L_180)


	//   ....[0]....
.L_180:
        /*007c*/ 	.word	0xffffffff


	//   ....[1]....
        /*0080*/ 	.word	0xffffffff


	//   ....[2]....
        /*0084*/ 	.word	0xffffffff


	//   ....[3]....
        /*0088*/ 	.word	0xffffffff


	//   ....[4]....
        /*008c*/ 	.word	0xffffffff


	//   ....[5]....
        /*0090*/ 	.word	0x05000006


	//   ....[6]....
        /*0094*/ 	.word	0x05000006


	//   ....[7]....
        /*0098*/ 	.word	0x05000006


	//   ....[8]....
        /*009c*/ 	.word	0x05000006


	//   ....[9]....
        /*00a0*/ 	.word	0x05000006


	//----- nvinfo : EIATTR_COOP_GROUP_INSTR_OFFSETS
	.align		4
.L_181:
        /*00a4*/ 	.byte	0x04, 0x28
        /*00a6*/ 	.short	(.L_183 - .L_182)


	//   ....[0]....
.L_182:
        /*00a8*/ 	.word	0x00000540


	//   ....[1]....
        /*00ac*/ 	.word	0x00000560


	//   ....[2]....
        /*00b0*/ 	.word	0x00000580


	//   ....[3]....
        /*00b4*/ 	.word	0x000005a0


	//   ....[4]....
        /*00b8*/ 	.word	0x000005c0


	//   ....[5]....
        /*00bc*/ 	.word	0x000006b0


	//   ....[6]....
        /*00c0*/ 	.word	0x00000720


	//   ....[7]....
        /*00c4*/ 	.word	0x00000790


	//   ....[8]....
        /*00c8*/ 	.word	0x00000800


	//   ....[9]....
        /*00cc*/ 	.word	0x00000870


	//----- nvinfo : EIATTR_VRC_CTA_INIT_COUNT
	.align		4
.L_183:
        /*00d0*/ 	.byte	0x02, 0x4a
	.zero		1
	.zero		1


	//----- nvinfo : EIATTR_EXIT_INSTR_OFFSETS
	.align		4
        /*00d4*/ 	.byte	0x04, 0x1c
        /*00d6*/ 	.short	(.L_185 - .L_184)


	//   ....[0]....
.L_184:
        /*00d8*/ 	.word	0x00000600


	//   ....[1]....
        /*00dc*/ 	.word	0x00000660


	//----- nvinfo : EIATTR_MAX_THREADS
	.align		4
.L_185:
        /*00e0*/ 	.byte	0x04, 0x05
        /*00e2*/ 	.short	(.L_187 - .L_186)
.L_186:
        /*00e4*/ 	.word	0x00000400
        /*00e8*/ 	.word	0x00000001
        /*00ec*/ 	.word	0x00000001


	//----- nvinfo : EIATTR_CRS_STACK_SIZE
	.align		4
.L_187:
        /*00f0*/ 	.byte	0x04, 0x1e
        /*00f2*/ 	.short	(.L_189 - .L_188)
.L_188:
        /*00f4*/ 	.word	0x00000000


	//----- nvinfo : EIATTR_CBANK_PARAM_SIZE
	.align		4
.L_189:
        /*00f8*/ 	.byte	0x03, 0x19
        /*00fa*/ 	.short	0x0028


	//----- nvinfo : EIATTR_PARAM_CBANK
	.align		4
        /*00fc*/ 	.byte	0x04, 0x0a
        /*00fe*/ 	.short	(.L_191 - .L_190)
	.align		4
.L_190:
        /*0100*/ 	.word	index@(.nv.constant0._cupy_channelizer_32x32_float32_complex64)
        /*0104*/ 	.short	0x0380
        /*0106*/ 	.short	0x0028


	//----- nvinfo : EIATTR_SW_WAR
	.align		4
.L_191:
        /*0108*/ 	.byte	0x04, 0x36
        /*010a*/ 	.short	(.L_193 - .L_192)
.L_192:
        /*010c*/ 	.word	0x00000008
.L_193:


//--------------------- .nv.info._cupy_channelizer_16x16_complex128_complex128 --------------------------
	.section	.nv.info._cupy_channelizer_16x16_complex128_complex128,"",@"SHT_CUDA_INFO"
	.sectionflags	@""
	.align	4


	//----- nvinfo : EIATTR_CUDA_API_VERSION
	.align		4
        /*0000*/ 	.byte	0x04, 0x37
        /*0002*/ 	.short	(.L_195 - .L_194)
.L_194:
        /*0004*/ 	.word	0x00000082


	//----- nvinfo : EIATTR_KPARAM_INFO
	.align		4
.L_195:
        /*0008*/ 	.byte	0x04, 0x17
        /*000a*/ 	.short	(.L_197 - .L_196)
.L_196:
        /*000c*/ 	.word	0x00000000
        /*0010*/ 	.short	0x0005
        /*0012*/ 	.short	0x0020
        /*0014*/ 	.byte	0x00, 0xf5, 0x21, 0x00


	//----- nvinfo : EIATTR_KPARAM_INFO
	.align		4
.L_197:
        /*0018*/ 	.byte	0x04, 0x17
        /*001a*/ 	.short	(.L_199 - .L_198)
.L_198:
        /*001c*/ 	.word	0x00000000
        /*0020*/ 	.short	0x0004
        /*0022*/ 	.short	0x0018
        /*0024*/ 	.byte	0x00, 0xf5, 0x21, 0x00


	//----- nvinfo : EIATTR_KPARAM_INFO
	.align		4
.L_199:
        /*0028*/ 	.byte	0x04, 0x17
        /*002a*/ 	.short	(.L_201 - .L_200)
.L_200:
        /*002c*/ 	.word	0x00000000
        /*0030*/ 	.short	0x0003
        /*0032*/ 	.short	0x0010
        /*0034*/ 	.byte	0x00, 0xf5, 0x21, 0x00


	//----- nvinfo : EIATTR_KPARAM_INFO
	.align		4
.L_201:
        /*0038*/ 	.byte	0x04, 0x17
        /*003a*/ 	.short	(.L_203 - .L_202)
.L_202:
        /*003c*/ 	.word	0x00000000
        /*0040*/ 	.short	0x0002
        /*0042*/ 	.short	0x0008
        /*0044*/ 	.byte	0x00, 0xf0, 0x11, 0x00


	//----- nvinfo : EIATTR_KPARAM_INFO
	.align		4
.L_203:
        /*0048*/ 	.byte	0x04, 0x17
        /*004a*/ 	.short	(.L_205 - .L_204)
.L_204:
        /*004c*/ 	.word	0x00000000
        /*0050*/ 	.short	0x0001
        /*0052*/ 	.short	0x0004
        /*0054*/ 	.byte	0x00, 0xf0, 0x11, 0x00


	//----- nvinfo : EIATTR_KPARAM_INFO
	.align		4
.L_205:
        /*0058*/ 	.byte	0x04, 0x17
        /*005a*/ 	.short	(.L_207 - .L_206)
.L_206:
        /*005c*/ 	.word	0x00000000
        /*0060*/ 	.short	0x0000
        /*0062*/ 	.short	0x0000
        /*0064*/ 	.byte	0x00, 0xf0, 0x11, 0x00


	//----- nvinfo : EIATTR_SPARSE_MMA_MASK
	.align		4
.L_207:
        /*0068*/ 	.byte	0x03, 0x50
        /*006a*/ 	.short	0x0000


	//----- nvinfo : EIATTR_MAXREG_COUNT
	.align		4
        /*006c*/ 	.byte	0x03, 0x1b
        /*006e*/ 	.short	0x00ff


	//----- nvinfo : EIATTR_NUM_BARRIERS
	.align		4
        /*0070*/ 	.byte	0x02, 0x4c
        /*0072*/ 	.byte	0x01
	.zero		1


	//----- nvinfo : EIATTR_MERCURY_ISA_VERSION
	.align		4
        /*0074*/ 	.byte	0x03, 0x5f
        /*0076*/ 	.short	0x0101


	//----- nvinfo : EIATTR_INT_WARP_WIDE_INSTR_OFFSETS
	.align		4
        /*0078*/ 	.byte	0x04, 0x31
        /*007a*/ 	.short	(.L_209 - .L_208)


	//   ....[0]....
.L_208:
        /*007c*/ 	.word	0x00000510


	//   ....[1]....
        /*0080*/ 	.word	0x000005a0


	//   ....[2]....
        /*0084*/ 	.word	0x000005b0


	//----- nvinfo : EIATTR_COOP_GROUP_MASK_REGIDS
	.align		4
.L_209:
        /*0088*/ 	.byte	0x04, 0x29
        /*008a*/ 	.short	(.L_211 - .L_210)


	//   ....[0]....
.L_210:
        /*008c*/ 	.word	0x05000000


	//   ....[1]....
        /*0090*/ 	.word	0x05000000


	//   ....[2]....
        /*0094*/ 	.word	0x05000000


	//   ....[3]....
        /*0098*/ 	.word	0x05000000


	//   ....[4]....
        /*009c*/ 	.word	0x05000000


	//   ....[5]....
        /*00a0*/ 	.word	0x05000000


	//   ....[6]....
        /*00a4*/ 	.word	0x05000000


	//   ....[7]....
        /*00a8*/ 	.word	0x05000000


	//   ....[8]....
        /*00ac*/ 	.word	0x05000000


	//   ....[9]....
        /*00b0*/ 	.word	0x05000000


	//   ....[10]....
        /*00b4*/ 	.word	0x05000000


	//   ....[11]....
        /*00b8*/ 	.word	0x05000000


	//   ....[12]....
        /*00bc*/ 	.word	0x05000000


	//   ....[13]....
        /*00c0*/ 	.word	0x05000000


	//   ....[14]....
        /*00c4*/ 	.word	0x05000000


	//   ....[15]....
        /*00c8*/ 	.word	0x05000000


	//   ....[16]....
        /*00cc*/ 	.word	0x05000000


	//   ....[17]....
        /*00d0*/ 	.word	0x05000000


	//   ....[18]....
        /*00d4*/ 	.word	0x05000000


	//   ....[19]....
        /*00d8*/ 	.word	0x05000000


	//   ....[20]....
        /*00dc*/ 	.word	0x05000000


	//   ....[21]....
        /*00e0*/ 	.word	0x05000000


	//   ....[22]....
        /*00e4*/ 	.word	0x05000000


	//   ....[23]....
        /*00e8*/ 	.word	0x05000000


	//   ....[24]....
        /*00ec*/ 	.word	0x05000000


	//   ....[25]....
        /*00f0*/ 	.word	0x05000000


	//   ....[26]....
        /*00f4*/ 	.word	0x05000000


	//   ....[27]....
        /*00f8*/ 	.word	0x05000000


	//   ....[28]....
        /*00fc*/ 	.word	0x05000000


	//   ....[29]....
        /*0100*/ 	.word	0x05000000


	//   ....[30]....
        /*0104*/ 	.word	0x05000000


	//   ....[31]....
        /*0108*/ 	.word	0x05000000


	//----- nvinfo : EIATTR_COOP_GROUP_INSTR_OFFSETS
	.align		4
.L_211:
        /*010c*/ 	.byte	0x04, 0x28
        /*010e*/ 	.short	(.L_213 - .L_212)


	//   ....[0]....
.L_212:
        /*0110*/ 	.word	0x00000620


	//   ....[1]....
        /*0114*/ 	.word	0x00000630


	//   ....[2]....
        /*0118*/ 	.word	0x00000640


	//   ....[3]....
        /*011c*/ 	.word	0x00000650


	//   ....[4]....
        /*0120*/ 	.word	0x00000670


	//   ....[5]....
        /*0124*/ 	.word	0x00000690


	//   ....[6]....
        /*0128*/ 	.word	0x000006a0


	//   ....[7]....
        /*012c*/ 	.word	0x000006b0


	//   ....[8]....
        /*0130*/ 	.word	0x000006d0


	//   ....[9]....
        /*0134*/ 	.word	0x000006f0


	//   ....[10]....
        /*0138*/ 	.word	0x00000700


	//   ....[11]....
        /*013c*/ 	.word	0x00000710


	//   ....[12]....
        /*0140*/ 	.word	0x00000730


	//   ....[13]....
        /*0144*/ 	.word	0x00000750


	//   ....[14]....
        /*0148*/ 	.word	0x00000760


	//   ....[15]....
        /*014c*/ 	.word	0x00000770


	//   ....[16]....
        /*0150*/ 	.word	0x000008b0


	//   ....[17]....
        /*0154*/ 	.word	0x00000940


	//   ....[18]....
        /*0158*/ 	.word	0x000009e0


	//   ....[19]....
        /*015c*/ 	.word	0x00000a70


	//   ....[20]....
        /*0160*/ 	.word	0x00000b10


	//   ....[21]....
        /*0164*/ 	.word	0x00000ba0


	//   ....[22]....
        /*0168*/ 	.word	0x00000c40


	//   ....[23]....
        /*016c*/ 	.word	0x00000cd0


	//   ....[24]....
        /*0170*/ 	.word	0x00000d60


	//   ....[25]....
        /*0174*/ 	.word	0x00000df0


	//   ....[26]....
        /*0178*/ 	.word	0x00000e90


	//   ....[27]....
        /*017c*/ 	.word	0x00000f20


	//   ....[28]....
        /*0180*/ 	.word	0x00000fc0


	//   ....[29]....
        /*0184*/ 	.word	0x00001050


	//   ....[30]....
        /*0188*/ 	.word	0x000010f0


	//   ....[31]....
        /*018c*/ 	.word	0x00001180


	//----- nvinfo : EIATTR_VRC_CTA_INIT_COUNT
	.align		4
.L_213:
        /*0190*/ 	.byte	0x02, 0x4a
	.zero		1
	.zero		1


	//----- nvinfo : EIATTR_EXIT_INSTR_OFFSETS
	.align		4
        /*0194*/ 	.byte	0x04, 0x1c
        /*0196*/ 	.short	(.L_215 - .L_214)


	//   ....[0]....
.L_214:
        /*0198*/ 	.word	0x00000800


	//   ....[1]....
        /*019c*/ 	.word	0x00000850


	//----- nvinfo : EIATTR_MAX_THREADS
	.align		4
.L_215:
        /*01a0*/ 	.byte	0x04, 0x05
        /*01a2*/ 	.short	(.L_217 - .L_216)
.L_216:
        /*01a4*/ 	.word	0x00000100
        /*01a8*/ 	.word	0x00000001
        /*01ac*/ 	.word	0x00000001


	//----- nvinfo : EIATTR_CRS_STACK_SIZE
	.align		4
.L_217:
        /*01b0*/ 	.byte	0x04, 0x1e
        /*01b2*/ 	.short	(.L_219 - .L_218)
.L_218:
        /*01b4*/ 	.word	0x00000000


	//----- nvinfo : EIATTR_CBANK_PARAM_SIZE
	.align		4
.L_219:
        /*01b8*/ 	.byte	0x03, 0x19
        /*01ba*/ 	.short	0x0028


	//----- nvinfo : EIATTR_PARAM_CBANK
	.align		4
        /*01bc*/ 	.byte	0x04, 0x0a
        /*01be*/ 	.short	(.L_221 - .L_220)
	.align		4
.L_220:
        /*01c0*/ 	.word	index@(.nv.constant0._cupy_channelizer_16x16_complex128_complex128)
        /*01c4*/ 	.short	0x0380
        /*01c6*/ 	.short	0x0028


	//----- nvinfo : EIATTR_SW_WAR
	.align		4
.L_221:
        /*01c8*/ 	.byte	0x04, 0x36
        /*01ca*/ 	.short	(.L_223 - .L_222)
.L_222:
        /*01cc*/ 	.word	0x00000008
.L_223:


//--------------------- .nv.info._cupy_channelizer_16x16_float64_complex128 --------------------------
	.section	.nv.info._cupy_channelizer_16x16_float64_complex128,"",@"SHT_CUDA_INFO"
	.sectionflags	@""
	.align	4


	//----- nvinfo : EIATTR_CUDA_API_VERSION
	.align		4
        /*0000*/ 	.byte	0x04, 0x37
        /*0002*/ 	.short	(.L_225 - .L_224)
.L_224:
        /*0004*/ 	.word	0x00000082


	//----- nvinfo : EIATTR_KPARAM_INFO
	.align		4
.L_225:
        /*0008*/ 	.byte	0x04, 0x17
        /*000a*/ 	.short	(.L_227 - .L_226)
.L_226:
        /*000c*/ 	.word	0x00000000
        /*0010*/ 	.short	0x0005
        /*0012*/ 	.short	0x0020
        /*0014*/ 	.byte	0x00, 0xf5, 0x21, 0x00


	//----- nvinfo : EIATTR_KPARAM_INFO
	.align		4
.L_227:
        /*0018*/ 	.byte	0x04, 0x17
        /*001a*/ 	.short	(.L_229 - .L_228)
.L_228:
        /*001c*/ 	.word	0x00000000
        /*0020*/ 	.short	0x0004
        /*0022*/ 	.short	0x0018
        /*0024*/ 	.byte	0x00, 0xf5, 0x21, 0x00


	//----- nvinfo : EIATTR_KPARAM_INFO
	.align		4
.L_229:
        /*0028*/ 	.byte	0x04, 0x17
        /*002a*/ 	.short	(.L_231 - .L_230)
.L_230:
        /*002c*/ 	.word	0x00000000
        /*0030*/ 	.short	0x0003
        /*0032*/ 	.short	0x0010
        /*0034*/ 	.byte	0x00, 0xf5, 0x21, 0x00


	//----- nvinfo : EIATTR_KPARAM_INFO
	.align		4
.L_231:
        /*0038*/ 	.byte	0x04, 0x17
        /*003a*/ 	.short	(.L_233 - .L_232)
.L_232:
        /*003c*/ 	.word	0x00000000
        /*0040*/ 	.short	0x0002
        /*0042*/ 	.short	0x0008
        /*0044*/ 	.byte	0x00, 0xf0, 0x11, 0x00


	//----- nvinfo : EIATTR_KPARAM_INFO
	.align		4
.L_233:
        /*0048*/ 	.byte	0x04, 0x17
        /*004a*/ 	.short	(.L_235 - .L_234)
.L_234:
        /*004c*/ 	.word	0x00000000
        /*0050*/ 	.short	0x0001
        /*0052*/ 	.short	0x0004
        /*0054*/ 	.byte	0x00, 0xf0, 0x11, 0x00


	//----- nvinfo : EIATTR_KPARAM_INFO
	.align		4
.L_235:
        /*0058*/ 	.byte	0x04, 0x17
        /*005a*/ 	.short	(.L_237 - .L_236)
.L_236:
        /*005c*/ 	.word	0x00000000
        /*0060*/ 	.short	0x0000
        /*0062*/ 	.short	0x0000
        /*0064*/ 	.byte	0x00, 0xf0, 0x11, 0x00


	//----- nvinfo : EIATTR_SPARSE_MMA_MASK
	.align		4
.L_237:
        /*0068*/ 	.byte	0x03, 0x50
        /*006a*/ 	.short	0x0000


	//----- nvinfo : EIATTR_MAXREG_COUNT
	.align		4
        /*006c*/ 	.byte	0x03, 0x1b
        /*006e*/ 	.short	0x00ff


	//----- nvinfo : EIATTR_NUM_BARRIERS
	.align		4
        /*0070*/ 	.byte	0x02, 0x4c
        /*0072*/ 	.byte	0x01
	.zero		1


	//----- nvinfo : EIATTR_MERCURY_ISA_VERSION
	.align		4
        /*0074*/ 	.byte	0x03, 0x5f
        /*0076*/ 	.short	0x0101


	//----- nvinfo : EIATTR_INT_WARP_WIDE_INSTR_OFFSETS
	.align		4
        /*0078*/ 	.byte	0x04, 0x31
        /*007a*/ 	.short	(.L_239 - .L_238)


	//   ....[0]....
.L_238:
        /*007c*/ 	.word	0x000004d0


	//   ....[1]....
        /*0080*/ 	.word	0x00000560


	//   ....[2]....
        /*0084*/ 	.word	0x00000570


	//----- nvinfo : EIATTR_COOP_GROUP_MASK_REGIDS
	.align		4
.L_239:
        /*0088*/ 	.byte	0x04, 0x29
        /*008a*/ 	.short	(.L_241 - .L_240)


	//   ....[0]....
.L_240:
        /*008c*/ 	.word	0x05000000


	//   ....[1]....
        /*0090*/ 	.word	0x05000000


	//   ....[2]....
        /*0094*/ 	.word	0x05000000


	//   ....[3]....
        /*0098*/ 	.word	0x05000000


	//   ....[4]....
        /*009c*/ 	.word	0x05000000


	//   ....[5]....
        /*00a0*/ 	.word	0x05000000


	//   ....[6]....
        /*00a4*/ 	.word	0x05000000


	//   ....[7]....
        /*00a8*/ 	.word	0x05000000


	//   ....[8]....
        /*00ac*/ 	.word	0x05000000


	//   ....[9]....
        /*00b0*/ 	.word	0x05000000


	//   ....[10]....
        /*00b4*/ 	.word	0x05000000


	//   ....[11]....
        /*00b8*/ 	.word	0x05000000


	//   ....[12]....
        /*00bc*/ 	.word	0x05000000


	//   ....[13]....
        /*00c0*/ 	.word	0x05000000


	//   ....[14]....
        /*00c4*/ 	.word	0x05000000


	//   ....[15]....
        /*00c8*/ 	.word	0x05000000


	//----- nvinfo : EIATTR_COOP_GROUP_INSTR_OFFSETS
	.align		4
.L_241:
        /*00cc*/ 	.byte	0x04, 0x28
        /*00ce*/ 	.short	(.L_243 - .L_242)


	//   ....[0]....
.L_242:
        /*00d0*/ 	.word	0x000005b0


	//   ....[1]....
        /*00d4*/ 	.word	0x000005c0


	//   ....[2]....
        /*00d8*/ 	.word	0x000005e0


	//   ....[3]....
        /*00dc*/ 	.word	0x000005f0


	//   ....[4]....
        /*00e0*/ 	.word	0x00000630


	//   ....[5]....
        /*00e4*/ 	.word	0x00000640


	//   ....[6]....
        /*00e8*/ 	.word	0x00000680


	//   ....[7]....
        /*00ec*/ 	.word	0x00000690


	//   ....[8]....
        /*00f0*/ 	.word	0x00000790


	//   ....[9]....
        /*00f4*/ 	.word	0x00000820


	//   ....[10]....
        /*00f8*/ 	.word	0x000008c0


	//   ....[11]....
        /*00fc*/ 	.word	0x00000950


	//   ....[12]....
        /*0100*/ 	.word	0x000009f0


	//   ....[13]....
        /*0104*/ 	.word	0x00000a80


	//   ....[14]....
        /*0108*/ 	.word	0x00000b20


	//   ....[15]....
        /*010c*/ 	.word	0x00000bb0


	//----- nvinfo : EIATTR_VRC_CTA_INIT_COUNT
	.align		4
.L_243:
        /*0110*/ 	.byte	0x02, 0x4a
	.zero		1
	.zero		1


	//----- nvinfo : EIATTR_EXIT_INSTR_OFFSETS
	.align		4
        /*0114*/ 	.byte	0x04, 0x1c
        /*0116*/ 	.short	(.L_245 - .L_244)


	//   ....[0]....
.L_244:
        /*0118*/ 	.word	0x000006d0


	//   ....[1]....
        /*011c*/ 	.word	0x00000730


	//----- nvinfo : EIATTR_MAX_THREADS
	.align		4
.L_245:
        /*0120*/ 	.byte	0x04, 0x05
        /*0122*/ 	.short	(.L_247 - .L_246)
.L_246:
        /*0124*/ 	.word	0x00000100
        /*0128*/ 	.word	0x00000001
        /*012c*/ 	.word	0x00000001


	//----- nvinfo : EIATTR_CRS_STACK_SIZE
	.align		4
.L_247:
        /*0130*/ 	.byte	0x04, 0x1e
        /*0132*/ 	.short	(.L_249 - .L_248)
.L_248:
        /*0134*/ 	.word	0x00000000


	//----- nvinfo : EIATTR_CBANK_PARAM_SIZE
	.align		4
.L_249:
        /*0138*/ 	.byte	0x03, 0x19
        /*013a*/ 	.short	0x0028


	//----- nvinfo : EIATTR_PARAM_CBANK
	.align		4
        /*013c*/ 	.byte	0x04, 0x0a
        /*013e*/ 	.short	(.L_251 - .L_250)
	.align		4
.L_250:
        /*0140*/ 	.word	index@(.nv.constant0._cupy_channelizer_16x16_float64_complex128)
        /*0144*/ 	.short	0x0380
        /*0146*/ 	.short	0x0028


	//----- nvinfo : EIATTR_SW_WAR
	.align		4
.L_251:
        /*0148*/ 	.byte	0x04, 0x36
        /*014a*/ 	.short	(.L_253 - .L_252)
.L_252:
        /*014c*/ 	.word	0x00000008
.L_253:


//--------------------- .nv.info._cupy_channelizer_16x16__complex64_complex64 --------------------------
	.section	.nv.info._cupy_channelizer_16x16__complex64_complex64,"",@"SHT_CUDA_INFO"
	.sectionflags	@""
	.align	4


	//----- nvinfo : EIATTR_CUDA_API_VERSION
	.align		4
        /*0000*/ 	.byte	0x04, 0x37
        /*0002*/ 	.short	(.L_255 - .L_254)
.L_254:
        /*0004*/ 	.word	0x00000082


	//----- nvinfo : EIATTR_KPARAM_INFO
	.align		4
.L_255:
        /*0008*/ 	.byte	0x04, 0x17
        /*000a*/ 	.short	(.L_257 - .L_256)
.L_256:
        /*000c*/ 	.word	0x00000000
        /*0010*/ 	.short	0x0005
        /*0012*/ 	.short	0x0020
        /*0014*/ 	.byte	0x00, 0xf5, 0x21, 0x00


	//----- nvinfo : EIATTR_KPARAM_INFO
	.align		4
.L_257:
        /*0018*/ 	.byte	0x04, 0x17
        /*001a*/ 	.short	(.L_259 - .L_258)
.L_258:
        /*001c*/ 	.word	0x00000000
        /*0020*/ 	.short	0x0004
        /*0022*/ 	.short	0x0018
        /*0024*/ 	.byte	0x00, 0xf5, 0x21, 0x00


	//----- nvinfo : EIATTR_KPARAM_INFO
	.align		4
.L_259:
        /*0028*/ 	.byte	0x04, 0x17
        /*002a*/ 	.short	(.L_261 - .L_260)
.L_260:
        /*002c*/ 	.word	0x00000000
        /*0030*/ 	.short	0x0003
        /*0032*/ 	.short	0x0010
        /*0034*/ 	.byte	0x00, 0xf5, 0x21, 0x00


	//----- nvinfo : EIATTR_KPARAM_INFO
	.align		4
.L_261:
        /*0038*/ 	.byte	0x04, 0x17
        /*003a*/ 	.short	(.L_263 - .L_262)
.L_262:
        /*003c*/ 	.word	0x00000000
        /*0040*/ 	.short	0x0002
        /*0042*/ 	.short	0x0008
        /*0044*/ 	.byte	0x00, 0xf0, 0x11, 0x00


	//----- nvinfo : EIATTR_KPARAM_INFO
	.align		4
.L_263:
        /*0048*/ 	.byte	0x04, 0x17
        /*004a*/ 	.short	(.L_265 - .L_264)
.L_264:
        /*004c*/ 	.word	0x00000000
        /*0050*/ 	.short	0x0001
        /*0052*/ 	.short	0x0004
        /*0054*/ 	.byte	0x00, 0xf0, 0x11, 0x00


	//----- nvinfo : EIATTR_KPARAM_INFO
	.align		4
.L_265:
        /*0058*/ 	.byte	0x04, 0x17
        /*005a*/ 	.short	(.L_267 - .L_266)
.L_266:
        /*005c*/ 	.word	0x00000000
        /*0060*/ 	.short	0x0000
        /*0062*/ 	.short	0x0000
        /*0064*/ 	.byte	0x00, 0xf0, 0x11, 0x00


	//----- nvinfo : EIATTR_SPARSE_MMA_MASK
	.align		4
.L_267:
        /*0068*/ 	.byte	0x03, 0x50
        /*006a*/ 	.short	0x0000


	//----- nvinfo : EIATTR_MAXREG_COUNT
	.align		4
        /*006c*/ 	.byte	0x03, 0x1b
        /*006e*/ 	.short	0x00ff


	//----- nvinfo : EIATTR_NUM_BARRIERS
	.align		4
        /*0070*/ 	.byte	0x02, 0x4c
        /*0072*/ 	.byte	0x01
	.zero		1


	//----- nvinfo : EIATTR_MERCURY_ISA_VERSION
	.align		4
        /*0074*/ 	.byte	0x03, 0x5f
        /*0076*/ 	.short	0x0101


	//----- nvinfo : EIATTR_INT_WARP_WIDE_INSTR_OFFSETS
	.align		4
        /*0078*/ 	.byte	0x04, 0x31
        /*007a*/ 	.short	(.L_269 - .L_268)


	//   ....[0]....
.L_268:
        /*007c*/ 	.word	0x00000500


	//   ....[1]....
        /*0080*/ 	.word	0x000005a0


	//   ....[2]....
        /*0084*/ 	.word	0x000005b0


	//----- nvinfo : EIATTR_COOP_GROUP_MASK_REGIDS
	.align		4
.L_269:
        /*0088*/ 	.byte	0x04, 0x29
        /*008a*/ 	.short	(.L_271 - .L_270)


	//   ....[0]....
.L_270:
        /*008c*/ 	.word	0x05000000


	//   ....[1]....
        /*0090*/ 	.word	0x05000000


	//   ....[2]....
        /*0094*/ 	.word	0x05000000


	//   ....[3]....
        /*0098*/ 	.word	0x05000000


	//   ....[4]....
        /*009c*/ 	.word	0x05000000


	//   ....[5]....
        /*00a0*/ 	.word	0x05000000


	//   ....[6]....
        /*00a4*/ 	.word	0x05000000


	//   ....[7]....
        /*00a8*/ 	.word	0x05000000


	//   ....[8]....
        /*00ac*/ 	.word	0x05000000


	//   ....[9]....
        /*00b0*/ 	.word	0x05000000


	//   ....[10]....
        /*00b4*/ 	.word	0x05000000


	//   ....[11]....
        /*00b8*/ 	.word	0x05000000


	//   ....[12]....
        /*00bc*/ 	.word	0x05000000


	//   ....[13]....
        /*00c0*/ 	.word	0x05000000


	//   ....[14]....
        /*00c4*/ 	.word	0x05000000


	//   ....[15]....
        /*00c8*/ 	.word	0x05000000


	//----- nvinfo : EIATTR_COOP_GROUP_INSTR_OFFSETS
	.align		4
.L_271:
        /*00cc*/ 	.byte	0x04, 0x28
        /*00ce*/ 	.short	(.L_273 - .L_272)


	//   ....[0]....
.L_272:
        /*00d0*/ 	.word	0x00000620


	//   ....[1]....
        /*00d4*/ 	.word	0x00000630


	//   ....[2]....
        /*00d8*/ 	.word	0x00000660


	//   ....[3]....
        /*00dc*/ 	.word	0x00000670


	//   ....[4]....
        /*00e0*/ 	.word	0x000006a0


	//   ....[5]....
        /*00e4*/ 	.word	0x000006b0


	//   ....[6]....
        /*00e8*/ 	.word	0x000006e0


	//   ....[7]....
        /*00ec*/ 	.word	0x000006f0


	//   ....[8]....
        /*00f0*/ 	.word	0x000007f0


	//   ....[9]....
        /*00f4*/ 	.word	0x00000880


	//   ....[10]....
        /*00f8*/ 	.word	0x00000920


	//   ....[11]....
        /*00fc*/ 	.word	0x000009c0


	//   ....[12]....
        /*0100*/ 	.word	0x00000a50


	//   ....[13]....
        /*0104*/ 	.word	0x00000ae0


	//   ....[14]....
        /*0108*/ 	.word	0x00000b70


	//   ....[15]....
        /*010c*/ 	.word	0x00000c00


	//----- nvinfo : EIATTR_VRC_CTA_INIT_COUNT
	.align		4
.L_273:
        /*0110*/ 	.byte	0x02, 0x4a
	.zero		1
	.zero		1


	//----- nvinfo : EIATTR_EXIT_INSTR_OFFSETS
	.align		4
        /*0114*/ 	.byte	0x04, 0x1c
        /*0116*/ 	.short	(.L_275 - .L_274)


	//   ....[0]....
.L_274:
        /*0118*/ 	.word	0x00000740


	//   ....[1]....
        /*011c*/ 	.word	0x00000790


	//----- nvinfo : EIATTR_MAX_THREADS
	.align		4
.L_275:
        /*0120*/ 	.byte	0x04, 0x05
        /*0122*/ 	.short	(.L_277 - .L_276)
.L_276:
        /*0124*/ 	.word	0x00000100
        /*0128*/ 	.word	0x00000001
        /*012c*/ 	.word	0x00000001


	//----- nvinfo : EIATTR_CRS_STACK_SIZE
	.align		4
.L_277:
        /*0130*/ 	.byte	0x04, 0x1e
        /*0132*/ 	.short	(.L_279 - .L_278)
.L_278:
        /*0134*/ 	.word	0x00000000


	//----- nvinfo : EIATTR_CBANK_PARAM_SIZE
	.align		4
.L_279:
        /*0138*/ 	.byte	0x03, 0x19
        /*013a*/ 	.short	0x0028


	//----- nvinfo : EIATTR_PARAM_CBANK
	.align		4
        /*013c*/ 	.byte	0x04, 0x0a
        /*013e*/ 	.short	(.L_281 - .L_280)
	.align		4
.L_280:
        /*0140*/ 	.word	index@(.nv.constant0._cupy_channelizer_16x16__complex64_complex64)
        /*0144*/ 	.short	0x0380
        /*0146*/ 	.short	0x0028


	//----- nvinfo : EIATTR_SW_WAR
	.align		4
.L_281:
        /*0148*/ 	.byte	0x04, 0x36
        /*014a*/ 	.short	(.L_283 - .L_282)
.L_282:
        /*014c*/ 	.word	0x00000008
.L_283:


//--------------------- .nv.info._cupy_channelizer_16x16_float32_complex64 --------------------------
	.section	.nv.info._cupy_channelizer_16x16_float32_complex64,"",@"SHT_CUDA_INFO"
	.sectionflags	@""
	.align	4


	//----- nvinfo : EIATTR_CUDA_API_VERSION
	.align		4
        /*0000*/ 	.byte	0x04, 0x37
        /*0002*/ 	.short	(.L_285 - .L_284)
.L_284:
        /*0004*/ 	.word	0x00000082


	//----- nvinfo : EIATTR_KPARAM_INFO
	.align		4
.L_285:
        /*0008*/ 	.byte	0x04, 0x17
        /*000a*/ 	.short	(.L_287 - .L_286)
.L_286:
        /*000c*/ 	.word	0x00000000
        /*0010*/ 	.short	0x0005
        /*0012*/ 	.short	0x0020
        /*0014*/ 	.byte	0x00, 0xf5, 0x21, 0x00


	//----- nvinfo : EIATTR_KPARAM_INFO
	.align		4
.L_287:
        /*0018*/ 	.byte	0x04, 0x17
        /*001a*/ 	.short	(.L_289 - .L_288)
.L_288:
        /*001c*/ 	.word	0x00000000
        /*0020*/ 	.short	0x0004
        /*0022*/ 	.short	0x0018
        /*0024*/ 	.byte	0x00, 0xf5, 0x21, 0x00


	//----- nvinfo : EIATTR_KPARAM_INFO
	.align		4
.L_289:
        /*0028*/ 	.byte	0x04, 0x17
        /*002a*/ 	.short	(.L_291 - .L_290)
.L_290:
        /*002c*/ 	.word	0x00000000
        /*0030*/ 	.short	0x0003
        /*0032*/ 	.short	0x0010
        /*0034*/ 	.byte	0x00, 0xf5, 0x21, 0x00


	//----- nvinfo : EIATTR_KPARAM_INFO
	.align		4
.L_291:
        /*0038*/ 	.byte	0x04, 0x17
        /*003a*/ 	.short	(.L_293 - .L_292)
.L_292:
        /*003c*/ 	.word	0x00000000
        /*0040*/ 	.short	0x0002
        /*0042*/ 	.short	0x0008
        /*0044*/ 	.byte	0x00, 0xf0, 0x11, 0x00


	//----- nvinfo : EIATTR_KPARAM_INFO
	.align		4
.L_293:
        /*0048*/ 	.byte	0x04, 0x17
        /*004a*/ 	.short	(.L_295 - .L_294)
.L_294:
        /*004c*/ 	.word	0x00000000
        /*0050*/ 	.short	0x0001
        /*0052*/ 	.short	0x0004
        /*0054*/ 	.byte	0x00, 0xf0, 0x11, 0x00


	//----- nvinfo : EIATTR_KPARAM_INFO
	.align		4
.L_295:
        /*0058*/ 	.byte	0x04, 0x17
        /*005a*/ 	.short	(.L_297 - .L_296)
.L_296:
        /*005c*/ 	.word	0x00000000
        /*0060*/ 	.short	0x0000
        /*0062*/ 	.short	0x0000
        /*0064*/ 	.byte	0x00, 0xf0, 0x11, 0x00


	//----- nvinfo : EIATTR_SPARSE_MMA_MASK
	.align		4
.L_297:
        /*0068*/ 	.byte	0x03, 0x50
        /*006a*/ 	.short	0x0000


	//----- nvinfo : EIATTR_MAXREG_COUNT
	.align		4
        /*006c*/ 	.byte	0x03, 0x1b
        /*006e*/ 	.short	0x00ff


	//----- nvinfo : EIATTR_NUM_BARRIERS
	.align		4
        /*0070*/ 	.byte	0x02, 0x4c
        /*0072*/ 	.byte	0x01
	.zero		1


	//----- nvinfo : EIATTR_MERCURY_ISA_VERSION
	.align		4
        /*0074*/ 	.byte	0x03, 0x5f
        /*0076*/ 	.short	0x0101


	//----- nvinfo : EIATTR_INT_WARP_WIDE_INSTR_OFFSETS
	.align		4
        /*0078*/ 	.byte	0x04, 0x31
        /*007a*/ 	.short	(.L_299 - .L_298)


	//   ....[0]....
.L_298:
        /*007c*/ 	.word	0x000004c0


	//   ....[1]....
        /*0080*/ 	.word	0x00000560


	//   ....[2]....
        /*0084*/ 	.word	0x00000570


	//----- nvinfo : EIATTR_COOP_GROUP_MASK_REGIDS
	.align		4
.L_299:
        /*0088*/ 	.byte	0x04, 0x29
        /*008a*/ 	.short	(.L_301 - .L_300)


	//   ....[0]....
.L_300:
        /*008c*/ 	.word	0x05000006


	//   ....[1]....
        /*0090*/ 	.word	0x05000006


	//   ....[2]....
        /*0094*/ 	.word	0x05000006


	//   ....[3]....
        /*0098*/ 	.word	0x05000006


	//   ....[4]....
        /*009c*/ 	.word	0x05000006


	//   ....[5]....
        /*00a0*/ 	.word	0x05000006


	//   ....[6]....
        /*00a4*/ 	.word	0x05000006


	//   ....[7]....
        /*00a8*/ 	.word	0x05000006


	//----- nvinfo : EIATTR_COOP_GROUP_INSTR_OFFSETS
	.align		4
.L_301:
        /*00ac*/ 	.byte	0x04, 0x28
        /*00ae*/ 	.short	(.L_303 - .L_302)


	//   ....[0]....
.L_302:
        /*00b0*/ 	.word	0x000005b0


	//   ....[1]....
        /*00b4*/ 	.word	0x000005d0


	//   ....[2]....
        /*00b8*/ 	.word	0x000005f0


	//   ....[3]....
        /*00bc*/ 	.word	0x00000610


	//   ....[4]....
        /*00c0*/ 	.word	0x00000700


	//   ....[5]....
        /*00c4*/ 	.word	0x00000790


	//   ....[6]....
        /*00c8*/ 	.word	0x00000820


	//   ....[7]....
        /*00cc*/ 	.word	0x000008b0


	//----- nvinfo : EIATTR_VRC_CTA_INIT_COUNT
	.align		4
.L_303:
        /*00d0*/ 	.byte	0x02, 0x4a
	.zero		1
	.zero		1


	//----- nvinfo : EIATTR_EXIT_INSTR_OFFSETS
	.align		4
        /*00d4*/ 	.byte	0x04, 0x1c
        /*00d6*/ 	.short	(.L_305 - .L_304)


	//   ....[0]....
.L_304:
        /*00d8*/ 	.word	0x00000650


	//   ....[1]....
        /*00dc*/ 	.word	0x000006b0


	//----- nvinfo : EIATTR_MAX_THREADS
	.align		4
.L_305:
        /*00e0*/ 	.byte	0x04, 0x05
        /*00e2*/ 	.short	(.L_307 - .L_306)
.L_306:
        /*00e4*/ 	.word	0x00000100
        /*00e8*/ 	.word	0x00000001
        /*00ec*/ 	.word	0x00000001


	//----- nvinfo : EIATTR_CRS_STACK_SIZE
	.align		4
.L_307:
        /*00f0*/ 	.byte	0x04, 0x1e
        /*00f2*/ 	.short	(.L_309 - .L_308)
.L_308:
        /*00f4*/ 	.word	0x00000000


	//----- nvinfo : EIATTR_CBANK_PARAM_SIZE
	.align		4
.L_309:
        /*00f8*/ 	.byte	0x03, 0x19
        /*00fa*/ 	.short	0x0028


	//----- nvinfo : EIATTR_PARAM_CBANK
	.align		4
        /*00fc*/ 	.byte	0x04, 0x0a
        /*00fe*/ 	.short	(.L_311 - .L_310)
	.align		4
.L_310:
        /*0100*/ 	.word	index@(.nv.constant0._cupy_channelizer_16x16_float32_complex64)
        /*0104*/ 	.short	0x0380
        /*0106*/ 	.short	0x0028


	//----- nvinfo : EIATTR_SW_WAR
	.align		4
.L_311:
        /*0108*/ 	.byte	0x04, 0x36
        /*010a*/ 	.short	(.L_313 - .L_312)
.L_312:
        /*010c*/ 	.word	0x00000008
.L_313:


//--------------------- .nv.info._cupy_channelizer_8x8_complex128_complex128 --------------------------
	.section	.nv.info._cupy_channelizer_8x8_complex128_complex128,"",@"SHT_CUDA_INFO"
	.sectionflags	@""
	.align	4


	//----- nvinfo : EIATTR_CUDA_API_VERSION
	.align		4
        /*0000*/ 	.byte	0x04, 0x37
        /*0002*/ 	.short	(.L_315 - .L_314)
.L_314:
        /*0004*/ 	.word	0x00000082


	//----- nvinfo : EIATTR_KPARAM_INFO
	.align		4
.L_315:
        /*0008*/ 	.byte	0x04, 0x17
        /*000a*/ 	.short	(.L_317 - .L_316)
.L_316:
        /*000c*/ 	.word	0x00000000
        /*0010*/ 	.short	0x0005
        /*0012*/ 	.short	0x0020
        /*0014*/ 	.byte	0x00, 0xf5, 0x21, 0x00


	//----- nvinfo : EIATTR_KPARAM_INFO
	.align		4
.L_317:
        /*0018*/ 	.byte	0x04, 0x17
        /*001a*/ 	.short	(.L_319 - .L_318)
.L_318:
        /*001c*/ 	.word	0x00000000
        /*0020*/ 	.short	0x0004
        /*0022*/ 	.short	0x0018
        /*0024*/ 	.byte	0x00, 0xf5, 0x21, 0x00


	//----- nvinfo : EIATTR_KPARAM_INFO
	.align		4
.L_319:
        /*0028*/ 	.byte	0x04, 0x17
        /*002a*/ 	.short	(.L_321 - .L_320)
.L_320:
        /*002c*/ 	.word	0x00000000
        /*0030*/ 	.short	0x0003
        /*0032*/ 	.short	0x0010
        /*0034*/ 	.byte	0x00, 0xf5, 0x21, 0x00


	//----- nvinfo : EIATTR_KPARAM_INFO
	.align		4
.L_321:
        /*0038*/ 	.byte	0x04, 0x17
        /*003a*/ 	.short	(.L_323 - .L_322)
.L_322:
        /*003c*/ 	.word	0x00000000
        /*0040*/ 	.short	0x0002
        /*0042*/ 	.short	0x0008
        /*0044*/ 	.byte	0x00, 0xf0, 0x11, 0x00


	//----- nvinfo : EIATTR_KPARAM_INFO
	.align		4
.L_323:
        /*0048*/ 	.byte	0x04, 0x17
        /*004a*/ 	.short	(.L_325 - .L_324)
.L_324:
        /*004c*/ 	.word	0x00000000
        /*0050*/ 	.short	0x0001
        /*0052*/ 	.short	0x0004
        /*0054*/ 	.byte	0x00, 0xf0, 0x11, 0x00


	//----- nvinfo : EIATTR_KPARAM_INFO
	.align		4
.L_325:
        /*0058*/ 	.byte	0x04, 0x17
        /*005a*/ 	.short	(.L_327 - .L_326)
.L_326:
        /*005c*/ 	.word	0x00000000
        /*0060*/ 	.short	0x0000
        /*0062*/ 	.short	0x0000
        /*0064*/ 	.byte	0x00, 0xf0, 0x11, 0x00


	//----- nvinfo : EIATTR_SPARSE_MMA_MASK
	.align		4
.L_327:
        /*0068*/ 	.byte	0x03, 0x50
        /*006a*/ 	.short	0x0000


	//----- nvinfo : EIATTR_MAXREG_COUNT
	.align		4
        /*006c*/ 	.byte	0x03, 0x1b
        /*006e*/ 	.short	0x00ff


	//----- nvinfo : EIATTR_NUM_BARRIERS
	.align		4
        /*0070*/ 	.byte	0x02, 0x4c
        /*0072*/ 	.byte	0x01
	.zero		1


	//----- nvinfo : EIATTR_MERCURY_ISA_VERSION
	.align		4
        /*0074*/ 	.byte	0x03, 0x5f
        /*0076*/ 	.short	0x0101


	//----- nvinfo : EIATTR_INT_WARP_WIDE_INSTR_OFFSETS
	.align		4
        /*0078*/ 	.byte	0x04, 0x31
        /*007a*/ 	.short	(.L_329 - .L_328)


	//   ....[0]....
.L_328:
        /*007c*/ 	.word	0x00000510


	//   ....[1]....
        /*0080*/ 	.word	0x000005a0


	//   ....[2]....
        /*0084*/ 	.word	0x000005b0


	//----- nvinfo : EIATTR_COOP_GROUP_MASK_REGIDS
	.align		4
.L_329:
        /*0088*/ 	.byte	0x04, 0x29
        /*008a*/ 	.short	(.L_331 - .L_330)


	//   ....[0]....
.L_330:
        /*008c*/ 	.word	0x05000000


	//   ....[1]....
        /*0090*/ 	.word	0x05000000


	//   ....[2]....
        /*0094*/ 	.word	0x05000000


	//   ....[3]....
        /*0098*/ 	.word	0x05000000


	//   ....[4]....
        /*009c*/ 	.word	0x05000000


	//   ....[5]....
        /*00a0*/ 	.word	0x05000000


	//   ....[6]....
        /*00a4*/ 	.word	0x05000000


	//   ....[7]....
        /*00a8*/ 	.word	0x05000000


	//   ....[8]....
        /*00ac*/ 	.word	0x05000000


	//   ....[9]....
        /*00b0*/ 	.word	0x05000000


	//   ....[10]....
        /*00b4*/ 	.word	0x05000000


	//   ....[11]....
        /*00b8*/ 	.word	0x05000000


	//   ....[12]....
        /*00bc*/ 	.word	0x05000000


	//   ....[13]....
        /*00c0*/ 	.word	0x05000000


	//   ....[14]....
        /*00c4*/ 	.word	0x05000000


	//   ....[15]....
        /*00c8*/ 	.word	0x05000000


	//   ....[16]....
        /*00cc*/ 	.word	0x05000000


	//   ....[17]....
        /*00d0*/ 	.word	0x05000000


	//   ....[18]....
        /*00d4*/ 	.word	0x05000000


	//   ....[19]....
        /*00d8*/ 	.word	0x05000000


	//   ....[20]....
        /*00dc*/ 	.word	0x05000000


	//   ....[21]....
        /*00e0*/ 	.word	0x05000000


	//   ....[22]....
        /*00e4*/ 	.word	0x05000000


	//   ....[23]....
        /*00e8*/ 	.word	0x05000000


	//----- nvinfo : EIATTR_COOP_GROUP_INSTR_OFFSETS
	.align		4
.L_331:
        /*00ec*/ 	.byte	0x04, 0x28
        /*00ee*/ 	.short	(.L_333 - .L_332)


	//   ....[0]....
.L_332:
        /*00f0*/ 	.word	0x00000620


	//   ....[1]....
        /*00f4*/ 	.word	0x00000630


	//   ....[2]....
        /*00f8*/ 	.word	0x00000640


	//   ....[3]....
        /*00fc*/ 	.word	0x00000650


	//   ....[4]....
        /*0100*/ 	.word	0x00000670


	//   ....[5]....
        /*0104*/ 	.word	0x00000690


	//   ....[6]....
        /*0108*/ 	.word	0x000006a0


	//   ....[7]....
        /*010c*/ 	.word	0x000006b0


	//   ....[8]....
        /*0110*/ 	.word	0x000006d0


	//   ....[9]....
        /*0114*/ 	.word	0x000006f0


	//   ....[10]....
        /*0118*/ 	.word	0x00000700


	//   ....[11]....
        /*011c*/ 	.word	0x00000710


	//   ....[12]....
        /*0120*/ 	.word	0x00000840


	//   ....[13]....
        /*0124*/ 	.word	0x000008d0


	//   ....[14]....
        /*0128*/ 	.word	0x00000970


	//   ....[15]....
        /*012c*/ 	.word	0x00000a00


	//   ....[16]....
        /*0130*/ 	.word	0x00000aa0


	//   ....[17]....
        /*0134*/ 	.word	0x00000b30


	//   ....[18]....
        /*0138*/ 	.word	0x00000bc0


	//   ....[19]....
        /*013c*/ 	.word	0x00000c50


	//   ....[20]....
        /*0140*/ 	.word	0x00000cf0


	//   ....[21]....
        /*0144*/ 	.word	0x00000d80


	//   ....[22]....
        /*0148*/ 	.word	0x00000e20


	//   ....[23]....
        /*014c*/ 	.word	0x00000eb0


	//----- nvinfo : EIATTR_VRC_CTA_INIT_COUNT
	.align		4
.L_333:
        /*0150*/ 	.byte	0x02, 0x4a
	.zero		1
	.zero		1


	//----- nvinfo : EIATTR_EXIT_INSTR_OFFSETS
	.align		4
        /*0154*/ 	.byte	0x04, 0x1c
        /*0156*/ 	.short	(.L_335 - .L_334)


	//   ....[0]....
.L_334:
        /*0158*/ 	.word	0x00000790


	//   ....[1]....
        /*015c*/ 	.word	0x000007e0


	//----- nvinfo : EIATTR_MAX_THREADS
	.align		4
.L_335:
        /*0160*/ 	.byte	0x04, 0x05
        /*0162*/ 	.short	(.L_337 - .L_336)
.L_336:
        /*0164*/ 	.word	0x00000040
        /*0168*/ 	.word	0x00000001
        /*016c*/ 	.word	0x00000001


	//----- nvinfo : EIATTR_CRS_STACK_SIZE
	.align		4
.L_337:
        /*0170*/ 	.byte	0x04, 0x1e
        /*0172*/ 	.short	(.L_339 - .L_338)
.L_338:
        /*0174*/ 	.word	0x00000000


	//----- nvinfo : EIATTR_CBANK_PARAM_SIZE
	.align		4
.L_339:
        /*0178*/ 	.byte	0x03, 0x19
        /*017a*/ 	.short	0x0028


	//----- nvinfo : EIATTR_PARAM_CBANK
	.align		4
        /*017c*/ 	.byte	0x04, 0x0a
        /*017e*/ 	.short	(.L_341 - .L_340)
	.align		4
.L_340:
        /*0180*/ 	.word	index@(.nv.constant0._cupy_channelizer_8x8_complex128_complex128)
        /*0184*/ 	.short	0x0380
        /*0186*/ 	.short	0x0028


	//----- nvinfo : EIATTR_SW_WAR
	.align		4
.L_341:
        /*0188*/ 	.byte	0x04, 0x36
        /*018a*/ 	.short	(.L_343 - .L_342)
.L_342:
        /*018c*/ 	.word	0x00000008
.L_343:


//--------------------- .nv.info._cupy_channelizer_8x8_float64_complex128 --------------------------
	.section	.nv.info._cupy_channelizer_8x8_float64_complex128,"",@"SHT_CUDA_INFO"
	.sectionflags	@""
	.align	4


	//----- nvinfo : EIATTR_CUDA_API_VERSION
	.align		4
        /*0000*/ 	.byte	0x04, 0x37
        /*0002*/ 	.short	(.L_345 - .L_344)
.L_344:
        /*0004*/ 	.word	0x00000082


	//----- nvinfo : EIATTR_KPARAM_INFO
	.align		4
.L_345:
        /*0008*/ 	.byte	0x04, 0x17
        /*000a*/ 	.short	(.L_347 - .L_346)
.L_346:
        /*000c*/ 	.word	0x00000000
        /*0010*/ 	.short	0x0005
        /*0012*/ 	.short	0x0020
        /*0014*/ 	.byte	0x00, 0xf5, 0x21, 0x00


	//----- nvinfo : EIATTR_KPARAM_INFO
	.align		4
.L_347:
        /*0018*/ 	.byte	0x04, 0x17
        /*001a*/ 	.short	(.L_349 - .L_348)
.L_348:
        /*001c*/ 	.word	0x00000000
        /*0020*/ 	.short	0x0004
        /*0022*/ 	.short	0x0018
        /*0024*/ 	.byte	0x00, 0xf5, 0x21, 0x00


	//----- nvinfo : EIATTR_KPARAM_INFO
	.align		4
.L_349:
        /*0028*/ 	.byte	0x04, 0x17
        /*002a*/ 	.short	(.L_351 - .L_350)
.L_350:
        /*002c*/ 	.word	0x00000000
        /*0030*/ 	.short	0x0003
        /*0032*/ 	.short	0x0010
        /*0034*/ 	.byte	0x00, 0xf5, 0x21, 0x00


	//----- nvinfo : EIATTR_KPARAM_INFO
	.align		4
.L_351:
        /*0038*/ 	.byte	0x04, 0x17
        /*003a*/ 	.short	(.L_353 - .L_352)
.L_352:
        /*003c*/ 	.word	0x00000000
        /*0040*/ 	.short	0x0002
        /*0042*/ 	.short	0x0008
        /*0044*/ 	.byte	0x00, 0xf0, 0x11, 0x00


	//----- nvinfo : EIATTR_KPARAM_INFO
	.align		4
.L_353:
        /*0048*/ 	.byte	0x04, 0x17
        /*004a*/ 	.short	(.L_355 - .L_354)
.L_354:
        /*004c*/ 	.word	0x00000000
        /*0050*/ 	.short	0x0001
        /*0052*/ 	.short	0x0004
        /*0054*/ 	.byte	0x00, 0xf0, 0x11, 0x00


	//----- nvinfo : EIATTR_KPARAM_INFO
	.align		4
.L_355:
        /*0058*/ 	.byte	0x04, 0x17
        /*005a*/ 	.short	(.L_357 - .L_356)
.L_356:
        /*005c*/ 	.word	0x00000000
        /*0060*/ 	.short	0x0000
        /*0062*/ 	.short	0x0000
        /*0064*/ 	.byte	0x00, 0xf0, 0x11, 0x00


	//----- nvinfo : EIATTR_SPARSE_MMA_MASK
	.align		4
.L_357:
        /*0068*/ 	.byte	0x03, 0x50
        /*006a*/ 	.short	0x0000


	//----- nvinfo : EIATTR_MAXREG_COUNT
	.align		4
        /*006c*/ 	.byte	0x03, 0x1b
        /*006e*/ 	.short	0x00ff


	//----- nvinfo : EIATTR_NUM_BARRIERS
	.align		4
        /*0070*/ 	.byte	0x02, 0x4c
        /*0072*/ 	.byte	0x01
	.zero		1


	//----- nvinfo : EIATTR_MERCURY_ISA_VERSION
	.align		4
        /*0074*/ 	.byte	0x03, 0x5f
        /*0076*/ 	.short	0x0101


	//----- nvinfo : EIATTR_INT_WARP_WIDE_INSTR_OFFSETS
	.align		4
        /*0078*/ 	.byte	0x04, 0x31
        /*007a*/ 	.short	(.L_359 - .L_358)


	//   ....[0]....
.L_358:
        /*007c*/ 	.word	0x000004d0


	//   ....[1]....
        /*0080*/ 	.word	0x00000560


	//   ....[2]....
        /*0084*/ 	.word	0x00000570


	//----- nvinfo : EIATTR_COOP_GROUP_MASK_REGIDS
	.align		4
.L_359:
        /*0088*/ 	.byte	0x04, 0x29
        /*008a*/ 	.short	(.L_361 - .L_360)


	//   ....[0]....
.L_360:
        /*008c*/ 	.word	0x05000000


	//   ....[1]....
        /*0090*/ 	.word	0x05000000


	//   ....[2]....
        /*0094*/ 	.word	0x05000000


	//   ....[3]....
        /*0098*/ 	.word	0x05000000


	//   ....[4]....
        /*009c*/ 	.word	0x05000000


	//   ....[5]....
        /*00a0*/ 	.word	0x05000000


	//   ....[6]....
        /*00a4*/ 	.word	0x05000000


	//   ....[7]....
        /*00a8*/ 	.word	0x05000000


	//   ....[8]....
        /*00ac*/ 	.word	0x05000000


	//   ....[9]....
        /*00b0*/ 	.word	0x05000000


	//   ....[10]....
        /*00b4*/ 	.word	0x05000000


	//   ....[11]....
        /*00b8*/ 	.word	0x05000000


	//----- nvinfo : EIATTR_COOP_GROUP_INSTR_OFFSETS
	.align		4
.L_361:
        /*00bc*/ 	.byte	0x04, 0x28
        /*00be*/ 	.short	(.L_363 - .L_362)


	//   ....[0]....
.L_362:
        /*00c0*/ 	.word	0x000005b0


	//   ....[1]....
        /*00c4*/ 	.word	0x000005c0


	//   ....[2]....
        /*00c8*/ 	.word	0x000005e0


	//   ....[3]....
        /*00cc*/ 	.word	0x000005f0


	//   ....[4]....
        /*00d0*/ 	.word	0x00000630


	//   ....[5]....
        /*00d4*/ 	.word	0x00000640


	//   ....[6]....
        /*00d8*/ 	.word	0x00000760


	//   ....[7]....
        /*00dc*/ 	.word	0x000007f0


	//   ....[8]....
        /*00e0*/ 	.word	0x00000890


	//   ....[9]....
        /*00e4*/ 	.word	0x00000920


	//   ....[10]....
        /*00e8*/ 	.word	0x000009c0


	//   ....[11]....
        /*00ec*/ 	.word	0x00000a50


	//----- nvinfo : EIATTR_VRC_CTA_INIT_COUNT
	.align		4
.L_363:
        /*00f0*/ 	.byte	0x02, 0x4a
	.zero		1
	.zero		1


	//----- nvinfo : EIATTR_EXIT_INSTR_OFFSETS
	.align		4
        /*00f4*/ 	.byte	0x04, 0x1c
        /*00f6*/ 	.short	(.L_365 - .L_364)


	//   ....[0]....
.L_364:
        /*00f8*/ 	.word	0x000006a0


	//   ....[1]....
        /*00fc*/ 	.word	0x00000700


	//----- nvinfo : EIATTR_MAX_THREADS
	.align		4
.L_365:
        /*0100*/ 	.byte	0x04, 0x05
        /*0102*/ 	.short	(.L_367 - .L_366)
.L_366:
        /*0104*/ 	.word	0x00000040
        /*0108*/ 	.word	0x00000001
        /*010c*/ 	.word	0x00000001


	//----- nvinfo : EIATTR_CRS_STACK_SIZE
	.align		4
.L_367:
        /*0110*/ 	.byte	0x04, 0x1e
        /*0112*/ 	.short	(.L_369 - .L_368)
.L_368:
        /*0114*/ 	.word	0x00000000


	//----- nvinfo : EIATTR_CBANK_PARAM_SIZE
	.align		4
.L_369:
        /*0118*/ 	.byte	0x03, 0x19
        /*011a*/ 	.short	0x0028


	//----- nvinfo : EIATTR_PARAM_CBANK
	.align		4
        /*011c*/ 	.byte	0x04, 0x0a
        /*011e*/ 	.short	(.L_371 - .L_370)
	.align		4
.L_370:
        /*0120*/ 	.word	index@(.nv.constant0._cupy_channelizer_8x8_float64_complex128)
        /*0124*/ 	.short	0x0380
        /*0126*/ 	.short	0x0028


	//----- nvinfo : EIATTR_SW_WAR
	.align		4
.L_371:
        /*0128*/ 	.byte	0x04, 0x36
        /*012a*/ 	.short	(.L_373 - .L_372)
.L_372:
        /*012c*/ 	.word	0x00000008
.L_373:


//--------------------- .nv.info._cupy_channelizer_8x8__complex64_complex64 --------------------------
	.section	.nv.info._cupy_channelizer_8x8__complex64_complex64,"",@"SHT_CUDA_INFO"
	.sectionflags	@""
	.align	4


	//----- nvinfo : EIATTR_CUDA_API_VERSION
	.align		4
        /*0000*/ 	.byte	0x04, 0x37
        /*0002*/ 	.short	(.L_375 - .L_374)
.L_374:
        /*0004*/ 	.word	0x00000082


	//----- nvinfo : EIATTR_KPARAM_INFO
	.align		4
.L_375:
        /*0008*/ 	.byte	0x04, 0x17
        /*000a*/ 	.short	(.L_377 - .L_376)
.L_376:
        /*000c*/ 	.word	0x00000000
        /*0010*/ 	.short	0x0005
        /*0012*/ 	.short	0x0020
        /*0014*/ 	.byte	0x00, 0xf5, 0x21, 0x00


	//----- nvinfo : EIATTR_KPARAM_INFO
	.align		4
.L_377:
        /*0018*/ 	.byte	0x04, 0x17
        /*001a*/ 	.short	(.L_379 - .L_378)
.L_378:
        /*001c*/ 	.word	0x00000000
        /*0020*/ 	.short	0x0004
        /*0022*/ 	.short	0x0018
        /*0024*/ 	.byte	0x00, 0xf5, 0x21, 0x00


	//----- nvinfo : EIATTR_KPARAM_INFO
	.align		4
.L_379:
        /*0028*/ 	.byte	0x04, 0x17
        /*002a*/ 	.short	(.L_381 - .L_380)
.L_380:
        /*002c*/ 	.word	0x00000000
        /*0030*/ 	.short	0x0003
        /*0032*/ 	.short	0x0010
        /*0034*/ 	.byte	0x00, 0xf5, 0x21, 0x00


	//----- nvinfo : EIATTR_KPARAM_INFO
	.align		4
.L_381:
        /*0038*/ 	.byte	0x04, 0x17
        /*003a*/ 	.short	(.L_383 - .L_382)
.L_382:
        /*003c*/ 	.word	0x00000000
        /*0040*/ 	.short	0x0002
        /*0042*/ 	.short	0x0008
        /*0044*/ 	.byte	0x00, 0xf0, 0x11, 0x00


	//----- nvinfo : EIATTR_KPARAM_INFO
	.align		4
.L_383:
        /*0048*/ 	.byte	0x04, 0x17
        /*004a*/ 	.short	(.L_385 - .L_384)
.L_384:
        /*004c*/ 	.word	0x00000000
        /*0050*/ 	.short	0x0001
        /*0052*/ 	.short	0x0004
        /*0054*/ 	.byte	0x00, 0xf0, 0x11, 0x00


	//----- nvinfo : EIATTR_KPARAM_INFO
	.align		4
.L_385:
        /*0058*/ 	.byte	0x04, 0x17
        /*005a*/ 	.short	(.L_387 - .L_386)
.L_386:
        /*005c*/ 	.word	0x00000000
        /*0060*/ 	.short	0x0000
        /*0062*/ 	.short	0x0000
        /*0064*/ 	.byte	0x00, 0xf0, 0x11, 0x00


	//----- nvinfo : EIATTR_SPARSE_MMA_MASK
	.align		4
.L_387:
        /*0068*/ 	.byte	0x03, 0x50
        /*006a*/ 	.short	0x0000


	//----- nvinfo : EIATTR_MAXREG_COUNT
	.align		4
        /*006c*/ 	.byte	0x03, 0x1b
        /*006e*/ 	.short	0x00ff


	//----- nvinfo : EIATTR_NUM_BARRIERS
	.align		4
        /*0070*/ 	.byte	0x02, 0x4c
        /*0072*/ 	.byte	0x01
	.zero		1


	//----- nvinfo : EIATTR_MERCURY_ISA_VERSION
	.align		4
        /*0074*/ 	.byte	0x03, 0x5f
        /*0076*/ 	.short	0x0101


	//----- nvinfo : EIATTR_INT_WARP_WIDE_INSTR_OFFSETS
	.align		4
        /*0078*/ 	.byte	0x04, 0x31
        /*007a*/ 	.short	(.L_389 - .L_388)


	//   ....[0]....
.L_388:
        /*007c*/ 	.word	0x00000500


	//   ....[1]....
        /*0080*/ 	.word	0x000005a0


	//   ....[2]....
        /*0084*/ 	.word	0x000005b0


	//----- nvinfo : EIATTR_COOP_GROUP_MASK_REGIDS
	.align		4
.L_389:
        /*0088*/ 	.byte	0x04, 0x29
        /*008a*/ 	.short	(.L_391 - .L_390)


	//   ....[0]....
.L_390:
        /*008c*/ 	.word	0x0500000c


	//   ....[1]....
        /*0090*/ 	.word	0x0500000c


	//   ....[2]....
        /*0094*/ 	.word	0x0500000c


	//   ....[3]....
        /*0098*/ 	.word	0x0500000c


	//   ....[4]....
        /*009c*/ 	.word	0x0500000c


	//   ....[5]....
        /*00a0*/ 	.word	0x0500000c


	//   ....[6]....
        /*00a4*/ 	.word	0x0500000c


	//   ....[7]....
        /*00a8*/ 	.word	0x0500000c


	//   ....[8]....
        /*00ac*/ 	.word	0x0500000c


	//   ....[9]....
        /*00b0*/ 	.word	0x0500000c


	//   ....[10]....
        /*00b4*/ 	.word	0x0500000c


	//   ....[11]....
        /*00b8*/ 	.word	0x0500000c


	//----- nvinfo : EIATTR_COOP_GROUP_INSTR_OFFSETS
	.align		4
.L_391:
        /*00bc*/ 	.byte	0x04, 0x28
        /*00be*/ 	.short	(.L_393 - .L_392)


	//   ....[0]....
.L_392:
        /*00c0*/ 	.word	0x00000620


	//   ....[1]....
        /*00c4*/ 	.word	0x00000630


	//   ....[2]....
        /*00c8*/ 	.word	0x00000660


	//   ....[3]....
        /*00cc*/ 	.word	0x00000670


	//   ....[4]....
        /*00d0*/ 	.word	0x000006a0


	//   ....[5]....
        /*00d4*/ 	.word	0x000006b0


	//   ....[6]....
        /*00d8*/ 	.word	0x000007a0


	//   ....[7]....
        /*00dc*/ 	.word	0x00000840


	//   ....[8]....
        /*00e0*/ 	.word	0x000008e0


	//   ....[9]....
        /*00e4*/ 	.word	0x00000970


	//   ....[10]....
        /*00e8*/ 	.word	0x00000a10


	//   ....[11]....
        /*00ec*/ 	.word	0x00000aa0


	//----- nvinfo : EIATTR_VRC_CTA_INIT_COUNT
	.align		4
.L_393:
        /*00f0*/ 	.byte	0x02, 0x4a
	.zero		1
	.zero		1


	//----- nvinfo : EIATTR_EXIT_INSTR_OFFSETS
	.align		4
        /*00f4*/ 	.byte	0x04, 0x1c
        /*00f6*/ 	.short	(.L_395 - .L_394)


	//   ....[0]....
.L_394:
        /*00f8*/ 	.word	0x00000700


	//   ....[1]....
        /*00fc*/ 	.word	0x00000750


	//----- nvinfo : EIATTR_MAX_THREADS
	.align		4
.L_395:
        /*0100*/ 	.byte	0x04, 0x05
        /*0102*/ 	.short	(.L_397 - .L_396)
.L_396:
        /*0104*/ 	.word	0x00000040
        /*0108*/ 	.word	0x00000001
        /*010c*/ 	.word	0x00000001


	//----- nvinfo : EIATTR_CRS_STACK_SIZE
	.align		4
.L_397:
        /*0110*/ 	.byte	0x04, 0x1e
        /*0112*/ 	.short	(.L_399 - .L_398)
.L_398:
        /*0114*/ 	.word	0x00000000


	//----- nvinfo : EIATTR_CBANK_PARAM_SIZE
	.align		4
.L_399:
        /*0118*/ 	.byte	0x03, 0x19
        /*011a*/ 	.short	0x0028


	//----- nvinfo : EIATTR_PARAM_CBANK
	.align		4
        /*011c*/ 	.byte	0x04, 0x0a
        /*011e*/ 	.short	(.L_401 - .L_400)
	.align		4
.L_400:
        /*0120*/ 	.word	index@(.nv.constant0._cupy_channelizer_8x8__complex64_complex64)
        /*0124*/ 	.short	0x0380
        /*0126*/ 	.short	0x0028


	//----- nvinfo : EIATTR_SW_WAR
	.align		4
.L_401:
        /*0128*/ 	.byte	0x04, 0x36
        /*012a*/ 	.short	(.L_403 - .L_402)
.L_402:
        /*012c*/ 	.word	0x00000008
.L_403:


//--------------------- .nv.info._cupy_channelizer_8x8_float32_complex64 --------------------------
	.section	.nv.info._cupy_channelizer_8x8_float32_complex64,"",@"SHT_CUDA_INFO"
	.sectionflags	@""
	.align	4


	//----- nvinfo : EIATTR_CUDA_API_VERSION
	.align		4
        /*0000*/ 	.byte	0x04, 0x37
        /*0002*/ 	.short	(.L_405 - .L_404)
.L_404:
        /*0004*/ 	.word	0x00000082


	//----- nvinfo : EIATTR_KPARAM_INFO
	.align		4
.L_405:
        /*0008*/ 	.byte	0x04, 0x17
        /*000a*/ 	.short	(.L_407 - .L_406)
.L_406:
        /*000c*/ 	.word	0x00000000
        /*0010*/ 	.short	0x0005
        /*0012*/ 	.short	0x0020
        /*0014*/ 	.byte	0x00, 0xf5, 0x21, 0x00


	//----- nvinfo : EIATTR_KPARAM_INFO
	.align		4
.L_407:
        /*0018*/ 	.byte	0x04, 0x17
        /*001a*/ 	.short	(.L_409 - .L_408)
.L_408:
        /*001c*/ 	.word	0x00000000
        /*0020*/ 	.short	0x0004
        /*0022*/ 	.short	0x0018
        /*0024*/ 	.byte	0x00, 0xf5, 0x21, 0x00


	//----- nvinfo : EIATTR_KPARAM_INFO
	.align		4
.L_409:
        /*0028*/ 	.byte	0x04, 0x17
        /*002a*/ 	.short	(.L_411 - .L_410)
.L_410:
        /*002c*/ 	.word	0x00000000
        /*0030*/ 	.short	0x0003
        /*0032*/ 	.short	0x0010
        /*0034*/ 	.byte	0x00, 0xf5, 0x21, 0x00


	//----- nvinfo : EIATTR_KPARAM_INFO
	.align		4
.L_411:
        /*0038*/ 	.byte	0x04, 0x17
        /*003a*/ 	.short	(.L_413 - .L_412)
.L_412:
        /*003c*/ 	.word	0x00000000
        /*0040*/ 	.short	0x0002
        /*0042*/ 	.short	0x0008
        /*0044*/ 	.byte	0x00, 0xf0, 0x11, 0x00


	//----- nvinfo : EIATTR_KPARAM_INFO
	.align		4
.L_413:
        /*0048*/ 	.byte	0x04, 0x17
        /*004a*/ 	.short	(.L_415 - .L_414)
.L_414:
        /*004c*/ 	.word	0x00000000
        /*0050*/ 	.short	0x0001
        /*0052*/ 	.short	0x0004
        /*0054*/ 	.byte	0x00, 0xf0, 0x11, 0x00


	//----- nvinfo : EIATTR_KPARAM_INFO
	.align		4
.L_415:
        /*0058*/ 	.byte	0x04, 0x17
        /*005a*/ 	.short	(.L_417 - .L_416)
.L_416:
        /*005c*/ 	.word	0x00000000
        /*0060*/ 	.short	0x0000
        /*0062*/ 	.short	0x0000
        /*0064*/ 	.byte	0x00, 0xf0, 0x11, 0x00


	//----- nvinfo : EIATTR_SPARSE_MMA_MASK
	.align		4
.L_417:
        /*0068*/ 	.byte	0x03, 0x50
        /*006a*/ 	.short	0x0000


	//----- nvinfo : EIATTR_MAXREG_COUNT
	.align		4
        /*006c*/ 	.byte	0x03, 0x1b
        /*006e*/ 	.short	0x00ff


	//----- nvinfo : EIATTR_NUM_BARRIERS
	.align		4
        /*0070*/ 	.byte	0x02, 0x4c
        /*0072*/ 	.byte	0x01
	.zero		1


	//----- nvinfo : EIATTR_MERCURY_ISA_VERSION
	.align		4
        /*0074*/ 	.byte	0x03, 0x5f
        /*0076*/ 	.short	0x0101


	//----- nvinfo : EIATTR_INT_WARP_WIDE_INSTR_OFFSETS
	.align		4
        /*0078*/ 	.byte	0x04, 0x31
        /*007a*/ 	.short	(.L_419 - .L_418)


	//   ....[0]....
.L_418:
        /*007c*/ 	.word	0x000004c0


	//   ....[1]....
        /*0080*/ 	.word	0x00000560


	//   ....[2]....
        /*0084*/ 	.word	0x00000570


	//----- nvinfo : EIATTR_COOP_GROUP_MASK_REGIDS
	.align		4
.L_419:
        /*0088*/ 	.byte	0x04, 0x29
        /*008a*/ 	.short	(.L_421 - .L_420)


	//   ....[0]....
.L_420:
        /*008c*/ 	.word	0x05000006


	//   ....[1]....
        /*0090*/ 	.word	0x05000006


	//   ....[2]....
        /*0094*/ 	.word	0x05000006


	//   ....[3]....
        /*0098*/ 	.word	0x05000006


	//   ....[4]....
        /*009c*/ 	.word	0x05000006


	//   ....[5]....
        /*00a0*/ 	.word	0x05000006


	//----- nvinfo : EIATTR_COOP_GROUP_INSTR_OFFSETS
	.align		4
.L_421:
        /*00a4*/ 	.byte	0x04, 0x28
        /*00a6*/ 	.short	(.L_423 - .L_422)


	//   ....[0]....
.L_422:
        /*00a8*/ 	.word	0x000005b0


	//   ....[1]....
        /*00ac*/ 	.word	0x000005d0


	//   ....[2]....
        /*00b0*/ 	.word	0x000005f0


	//   ....[3]....
        /*00b4*/ 	.word	0x000006e0


	//   ....[4]....
        /*00b8*/ 	.word	0x00000770


	//   ....[5]....
        /*00bc*/ 	.word	0x00000800


	//----- nvinfo : EIATTR_VRC_CTA_INIT_COUNT
	.align		4
.L_423:
        /*00c0*/ 	.byte	0x02, 0x4a
	.zero		1
	.zero		1


	//----- nvinfo : EIATTR_EXIT_INSTR_OFFSETS
	.align		4
        /*00c4*/ 	.byte	0x04, 0x1c
        /*00c6*/ 	.short	(.L_425 - .L_424)


	//   ....[0]....
.L_424:
        /*00c8*/ 	.word	0x00000630


	//   ....[1]....
        /*00cc*/ 	.word	0x00000690


	//----- nvinfo : EIATTR_MAX_THREADS
	.align		4
.L_425:
        /*00d0*/ 	.byte	0x04, 0x05
        /*00d2*/ 	.short	(.L_427 - .L_426)
.L_426:
        /*00d4*/ 	.word	0x00000040
        /*00d8*/ 	.word	0x00000001
        /*00dc*/ 	.word	0x00000001


	//----- nvinfo : EIATTR_CRS_STACK_SIZE
	.align		4
.L_427:
        /*00e0*/ 	.byte	0x04, 0x1e
        /*00e2*/ 	.short	(.L_429 - .L_428)
.L_428:
        /*00e4*/ 	.word	0x00000000


	//----- nvinfo : EIATTR_CBANK_PARAM_SIZE
	.align		4
.L_429:
        /*00e8*/ 	.byte	0x03, 0x19
        /*00ea*/ 	.short	0x0028


	//----- nvinfo : EIATTR_PARAM_CBANK
	.align		4
        /*00ec*/ 	.byte	0x04, 0x0a
        /*00ee*/ 	.short	(.L_431 - .L_430)
	.align		4
.L_430:
        /*00f0*/ 	.word	index@(.nv.constant0._cupy_channelizer_8x8_float32_complex64)
        /*00f4*/ 	.short	0x0380
        /*00f6*/ 	.short	0x0028


	//----- nvinfo : EIATTR_SW_WAR
	.align		4
.L_431:
        /*00f8*/ 	.byte	0x04, 0x36
        /*00fa*/ 	.short	(.L_433 - .L_432)
.L_432:
        /*00fc*/ 	.word	0x00000008
.L_433:


//--------------------- .nv.callgraph             --------------------------
	.section	.nv.callgraph,"",@"SHT_CUDA_CALLGRAPH"
	.align	4
	.sectionentsize	8
	.align		4
        /*0000*/ 	.word	0x00000000
	.align		4
        /*0004*/ 	.word	0xffffffff
	.align		4
        /*0008*/ 	.word	0x00000000
	.align		4
        /*000c*/ 	.word	0xfffffffe
	.align		4
        /*0010*/ 	.word	0x00000000
	.align		4
        /*0014*/ 	.word	0xfffffffd
	.align		4
        /*0018*/ 	.word	0x00000000
	.align		4
        /*001c*/ 	.word	0xfffffffc


//--------------------- .nv.constant4             --------------------------
	.section	.nv.constant4,"a",@progbits
	.align	8
	.align		8
.nv.constant4:
        /*0000*/ 	.dword	_ZN34_INTERNAL_4493a46b_4_k_cu_f8e7cbaa4cuda3std3__436_GLOBAL__N__4493a46b_4_k_cu_f8e7cbaa6ignoreE
	.align		8
        /*0008*/ 	.dword	_ZN34_INTERNAL_4493a46b_4_k_cu_f8e7cbaa4cuda3std3__45__cpo5beginE
	.align		8
        /*0010*/ 	.dword	_ZN34_INTERNAL_4493a46b_4_k_cu_f8e7cbaa4cuda3std3__45__cpo3endE
	.align		8
        /*0018*/ 	.dword	_ZN34_INTERNAL_4493a46b_4_k_cu_f8e7cbaa4cuda3std3__45__cpo6cbeginE
	.align		8
        /*0020*/ 	.dword	_ZN34_INTERNAL_4493a46b_4_k_cu_f8e7cbaa4cuda3std3__45__cpo4cendE
	.align		8
        /*0028*/ 	.dword	_ZN34_INTERNAL_4493a46b_4_k_cu_f8e7cbaa4cuda3std3__419piecewise_constructE
	.align		8
        /*0030*/ 	.dword	_ZN34_INTERNAL_4493a46b_4_k_cu_f8e7cbaa4cuda3std3__48in_placeE
	.align		8
        /*0038*/ 	.dword	_ZN34_INTERNAL_4493a46b_4_k_cu_f8e7cbaa4cuda3std6ranges3__45__cpo4swapE
	.align		8
        /*0040*/ 	.dword	_ZN34_INTERNAL_4493a46b_4_k_cu_f8e7cbaa4cuda3std6ranges3__45__cpo9iter_moveE
	.align		8
        /*0048*/ 	.dword	_ZN34_INTERNAL_4493a46b_4_k_cu_f8e7cbaa4cuda3std6ranges3__45__cpo7advanceE


//--------------------- .text._cupy_channelizer_32x32_complex128_complex128 --------------------------
	.section	.text._cupy_channelizer_32x32_complex128_complex128,"ax",@progbits
	.align	128
        .global         _cupy_channelizer_32x32_complex128_complex128
        .type           _cupy_channelizer_32x32_complex128_complex128,@function
        .size           _cupy_channelizer_32x32_complex128_complex128,(.L_x_279 - _cupy_channelizer_32x32_complex128_complex128)
        .other          _cupy_channelizer_32x32_complex128_complex128,@"STO_CUDA_ENTRY STV_DEFAULT"
_cupy_channelizer_32x32_complex128_complex128:
.text._cupy_channelizer_32x32_complex128_complex128:
[----:B------:R-:W-:Y:S01]  /*0000*/  LDC R1, c[0x0][0x37c] ;  /* 0x0000df00ff017b82 */ /* 0x000fe20000000800 */
[----:B------:R-:W0:Y:S07]  /*0010*/  S2R R9, SR_TID.Y ;  /* 0x0000000000097919 */ /* 0x000e2e0000002200 */
[----:B------:R-:W0:Y:S01]  /*0020*/  LDC.64 R2, c[0x0][0x380] ;  /* 0x0000e000ff027b82 */ /* 0x000e220000000a00 */
[----:B------:R-:W1:Y:S01]  /*0030*/  LDCU.64 UR4, c[0x0][0x358] ;  /* 0x00006b00ff0477ac */ /* 0x000e620008000a00 */
[----:B------:R-:W2:Y:S01]  /*0040*/  S2R R11, SR_TID.X ;  /* 0x00000000000b7919 */ /* 0x000ea20000002100 */
[----:B0-----:R-:W-:-:S04]  /*0050*/  ISETP.GE.U32.AND P0, PT, R9, R3, PT ;  /* 0x000000030900720c */ /* 0x001fc80003f06070 */
[----:B--2---:R-:W-:-:S13]  /*0060*/  ISETP.LT.U32.AND P0, PT, R11, R2, !P0 ;  /* 0x000000020b00720c */ /* 0x004fda0004701070 */
[----:B------:R-:W0:Y:S01]  /*0070*/  @P0 LDC.64 R4, c[0x0][0x398] ;  /* 0x0000e600ff040b82 */ /* 0x000e220000000a00 */
[----:B------:R-:W-:-:S04]  /*0080*/  @P0 IMAD R7, R9, R2, R11 ;  /* 0x0000000209070224 */ /* 0x000fc800078e020b */
[----:B0-----:R-:W-:-:S06]  /*0090*/  @P0 IMAD.WIDE.U32 R4, R7, 0x10, R4 ;  /* 0x0000001007040825 */ /* 0x001fcc00078e0004 */
[----:B-1----:R-:W2:Y:S01]  /*00a0*/  @P0 LDG.E.128.CONSTANT R4, desc[UR4][R4.64] ;  /* 0x0000000404040981 */ /* 0x002ea2000c1e9d00 */
[----:B------:R-:W0:Y:S01]  /*00b0*/  S2UR UR7, SR_CgaCtaId ;  /* 0x00000000000779c3 */ /* 0x000e220000008800 */
[----:B------:R-:W-:Y:S01]  /*00c0*/  UMOV UR6, 0x400 ;  /* 0x0000040000067882 */ /* 0x000fe20000000000 */
[----:B------:R-:W-:Y:S01]  /*00d0*/  BSSY.RECONVERGENT B0, `(.L_x_0) ;  /* 0x0000039000007945 */ /* 0x000fe20003800200 */
[----:B------:R-:W-:Y:S02]  /*00e0*/  @P0 IMAD.U32 R13, RZ, RZ, UR6 ;  /* 0x00000006ff0d0e24 */ /* 0x000fe4000f8e00ff */
[----:B0-----:R-:W-:-:S05]  /*00f0*/  @P0 IMAD.U32 R0, RZ, RZ, UR7 ;  /* 0x00000007ff000e24 */ /* 0x001fca000f8e00ff */
[----:B------:R-:W-:Y:S01]  /*0100*/  @P0 LEA R8, R0, R13, 0x18 ;  /* 0x0000000d00080211 */ /* 0x000fe200078ec0ff */
[----:B------:R-:W-:Y:S01]  /*0110*/  @!P0 IMAD.U32 R0, RZ, RZ, UR7 ;  /* 0x00000007ff008e24 */ /* 0x000fe2000f8e00ff */
[----:B------:R-:W-:Y:S01]  /*0120*/  @!P0 MOV R13, UR6 ;  /* 0x00000006000d8c02 */ /* 0x000fe20008000f00 */
[----:B------:R-:W0:Y:S02]  /*0130*/  S2UR UR6, SR_CTAID.X ;  /* 0x00000000000679c3 */ /* 0x000e240000002500 */
[----:B------:R-:W-:Y:S01]  /*0140*/  @P0 IMAD R10, R11, 0x200, R8 ;  /* 0x000002000b0a0824 */ /* 0x000fe200078e0208 */
[----:B------:R-:W-:-:S03]  /*0150*/  @!P0 LEA R8, R0, R13, 0x18 ;  /* 0x0000000d00088211 */ /* 0x000fc600078ec0ff */
[----:B------:R-:W-:Y:S01]  /*0160*/  @P0 IMAD R15, R9, 0x10, R10 ;  /* 0x00000010090f0824 */ /* 0x000fe200078e020a */
[----:B------:R-:W-:-:S05]  /*0170*/  @!P0 LEA R12, R11, R8, 0x9 ;  /* 0x000000080b0c8211 */ /* 0x000fca00078e48ff */
[----:B------:R-:W-:Y:S01]  /*0180*/  @!P0 IMAD R12, R9, 0x10, R12 ;  /* 0x00000010090c8824 */ /* 0x000fe200078e020c */
[----:B0-----:R-:W-:Y:S01]  /*0190*/  ISETP.LE.U32.AND P1, PT, R3, UR6, PT ;  /* 0x0000000603007c0c */ /* 0x001fe2000bf23070 */
[----:B--2---:R-:W-:-:S07]  /*01a0*/  @P0 DADD R6, -RZ, -R6 ;  /* 0x00000000ff060229 */ /* 0x004fce0000000906 */
[----:B------:R0:W-:Y:S04]  /*01b0*/  @P0 STS.128 [R15], R4 ;  /* 0x000000040f000388 */ /* 0x0001e80000000c00 */
[----:B------:R0:W-:Y:S01]  /*01c0*/  @!P0 STS.128 [R12], RZ ;  /* 0x000000ff0c008388 */ /* 0x0001e20000000c00 */
[----:B------:R-:W-:Y:S05]  /*01d0*/  @!P1 BRA `(.L_x_1) ;  /* 0x0000000000489947 */ /* 0x000fea0003800000 */
[----:B------:R-:W-:Y:S05]  /*01e0*/  @!P0 BRA `(.L_x_2) ;  /* 0x00000000009c8947 */ /* 0x000fea0003800000 */
[----:B0-----:R-:W0:Y:S01]  /*01f0*/  LDC.64 R14, c[0x0][0x390] ;  /* 0x0000e400ff0e7b82 */ /* 0x001e220000000a00 */
[----:B------:R-:W-:-:S05]  /*0200*/  IADD3 R5, PT, PT, -R3, UR6, R9 ;  /* 0x0000000603057c10 */ /* 0x000fca000fffe109 */
[----:B------:R-:W-:-:S05]  /*0210*/  IMAD R4, R5, R2, R2 ;  /* 0x0000000205047224 */ /* 0x000fca00078e0202 */
[----:B------:R-:W-:-:S05]  /*0220*/  IADD3 R5, PT, PT, R4, R11, RZ ;  /* 0x0000000b04057210 */ /* 0x000fca0007ffe0ff */
[----:B0-----:R-:W-:-:S05]  /*0230*/  IMAD.WIDE.U32 R14, R5, 0x10, R14 ;  /* 0x00000010050e7825 */ /* 0x001fca00078e000e */
[----:B------:R-:W2:Y:S01]  /*0240*/  LDG.E.128.CONSTANT R4, desc[UR4][R14.64] ;  /* 0x000000040e047981 */ /* 0x000ea2000c1e9d00 */
[----:B------:R-:W-:Y:S01]  /*0250*/  VIADD R19, R13, 0x4000 ;  /* 0x000040000d137836 */ /* 0x000fe20000000000 */
[----:B------:R-:W-:Y:S02]  /*0260*/  LOP3.LUT R17, RZ, R11, RZ, 0x33, !PT ;  /* 0x0000000bff117212 */ /* 0x000fe400078e33ff */
[----:B------:R-:W-:Y:S02]  /*0270*/  LOP3.LUT R12, RZ, R9, RZ, 0x33, !PT ;  /* 0x00000009ff0c7212 */ /* 0x000fe400078e33ff */
[----:B------:R-:W-:Y:S01]  /*0280*/  LEA R10, R0, R19, 0x18 ;  /* 0x00000013000a7211 */ /* 0x000fe200078ec0ff */
[----:B------:R-:W-:Y:S01]  /*0290*/  IMAD.IADD R17, R17, 0x1, R2 ;  /* 0x0000000111117824 */ /* 0x000fe200078e0202 */
[----:B------:R-:W-:-:S03]  /*02a0*/  IADD3 R3, PT, PT, R12, R3, RZ ;  /* 0x000000030c037210 */ /* 0x000fc60007ffe0ff */
[----:B------:R-:W-:-:S04]  /*02b0*/  IMAD R10, R17, 0x200, R10 ;  /* 0x00000200110a7824 */ /* 0x000fc800078e020a */
[----:B------:R-:W-:Y:S01]  /*02c0*/  IMAD R3, R3, 0x10, R10 ;  /* 0x0000001003037824 */ /* 0x000fe200078e020a */
[----:B--2---:R-:W-:-:S07]  /*02d0*/  DADD R6, -RZ, -R6 ;  /* 0x00000000ff067229 */ /* 0x004fce0000000906 */
[----:B------:R2:W-:Y:S01]  /*02e0*/  STS.128 [R3], R4 ;  /* 0x0000000403007388 */ /* 0x0005e20000000c00 */
[----:B------:R-:W-:Y:S05]  /*02f0*/  BRA `(.L_x_2) ;  /* 0x0000000000587947 */ /* 0x000fea0003800000 */
.L_x_1:
[----:B------:R-:W-:-:S04]  /*0300*/  ISETP.LE.U32.AND P0, PT, R9, UR6, PT ;  /* 0x0000000609007c0c */ /* 0x000fc8000bf03070 */
[----:B------:R-:W-:-:S13]  /*0310*/  ISETP.GE.U32.OR P0, PT, R11, R2, !P0 ;  /* 0x000000020b00720c */ /* 0x000fda0004706470 */
[----:B------:R-:W-:Y:S05]  /*0320*/  @P0 BRA `(.L_x_3) ;  /* 0x0000000000380947 */ /* 0x000fea0003800000 */
[----:B0-----:R-:W0:Y:S01]  /*0330*/  LDC.64 R14, c[0x0][0x390] ;  /* 0x0000e400ff0e7b82 */ /* 0x001e220000000a00 */
[----:B------:R-:W-:-:S04]  /*0340*/  IMAD R3, R9, R2, R11 ;  /* 0x0000000209037224 */ /* 0x000fc800078e020b */
[----:B0-----:R-:W-:-:S05]  /*0350*/  IMAD.WIDE.U32 R14, R3, 0x10, R14 ;  /* 0x00000010030e7825 */ /* 0x001fca00078e000e */
[----:B------:R-:W2:Y:S01]  /*0360*/  LDG.E.128.CONSTANT R4, desc[UR4][R14.64] ;  /* 0x000000040e047981 */ /* 0x000ea2000c1e9d00 */
[----:B------:R-:W-:Y:S02]  /*0370*/  LOP3.LUT R3, RZ, R11, RZ, 0x33, !PT ;  /* 0x0000000bff037212 */ /* 0x000fe400078e33ff */
[----:B------:R-:W-:-:S03]  /*0380*/  IADD3 R17, PT, PT, R13, 0x4000, RZ ;  /* 0x000040000d117810 */ /* 0x000fc60007ffe0ff */
[----:B------:R-:W-:Y:S01]  /*0390*/  IMAD.IADD R10, R3, 0x1, R2 ;  /* 0x00000001030a7824 */ /* 0x000fe200078e0202 */
[----:B------:R-:W-:Y:S02]  /*03a0*/  LEA R17, R0, R17, 0x18 ;  /* 0x0000001100117211 */ /* 0x000fe400078ec0ff */
[----:B------:R-:W-:-:S03]  /*03b0*/  IADD3 R3, PT, PT, -R9, UR6, RZ ;  /* 0x0000000609037c10 */ /* 0x000fc6000fffe1ff */
[----:B------:R-:W-:-:S05]  /*03c0*/  IMAD R10, R10, 0x200, R17 ;  /* 0x000002000a0a7824 */ /* 0x000fca00078e0211 */
[----:B------:R-:W-:Y:S01]  /*03d0*/  LEA R3, R3, R10, 0x4 ;  /* 0x0000000a03037211 */ /* 0x000fe200078e20ff */
[----:B--2---:R-:W-:-:S07]  /*03e0*/  DADD R6, -RZ, -R6 ;  /* 0x00000000ff067229 */ /* 0x004fce0000000906 */
[----:B------:R0:W-:Y:S01]  /*03f0*/  STS.128 [R3], R4 ;  /* 0x0000000403007388 */ /* 0x0001e20000000c00 */
[----:B------:R-:W-:Y:S05]  /*0400*/  BRA `(.L_x_2) ;  /* 0x0000000000147947 */ /* 0x000fea0003800000 */
.L_x_3:
[----:B------:R-:W-:-:S05]  /*0410*/  VIADD R3, R13, 0x4000 ;  /* 0x000040000d037836 */ /* 0x000fca0000000000 */
[----:B0-----:R-:W-:-:S05]  /*0420*/  LEA R4, R0, R3, 0x18 ;  /* 0x0000000300047211 */ /* 0x001fca00078ec0ff */
[----:B------:R-:W-:-:S05]  /*0430*/  IMAD R4, R11, 0x200, R4 ;  /* 0x000002000b047824 */ /* 0x000fca00078e0204 */
[----:B------:R-:W-:-:S05]  /*0440*/  LEA R4, R9, R4, 0x4 ;  /* 0x0000000409047211 */ /* 0x000fca00078e20ff */
[----:B------:R1:W-:Y:S02]  /*0450*/  STS.128 [R4], RZ ;  /* 0x000000ff04007388 */ /* 0x0003e40000000c00 */
.L_x_2:
[----:B------:R-:W-:Y:S05]  /*0460*/  BSYNC.RECONVERGENT B0 ;  /* 0x0000000000007941 */ /* 0x000fea0003800200 */
.L_x_0:
[----:B------:R-:W-:Y:S01]  /*0470*/  BAR.SYNC.DEFER_BLOCKING 0x0 ;  /* 0x0000000000007b1d */ /* 0x000fe20000010000 */
[----:B------:R-:W-:Y:S02]  /*0480*/  ISETP.GE.U32.AND P0, PT, R9, R2, PT ;  /* 0x000000020900720c */ /* 0x000fe40003f06070 */
[----:B0-2---:R-:W-:Y:S02]  /*0490*/  CS2R R6, SRZ ;  /* 0x0000000000067805 */ /* 0x005fe4000001ff00 */
[----:B-1----:R-:W-:Y:S01]  /*04a0*/  CS2R R4, SRZ ;  /* 0x0000000000047805 */ /* 0x002fe2000001ff00 */
[----:B------:R-:W-:Y:S08]  /*04b0*/  BSSY B0, `(.L_x_4) ;  /* 0x0000032000007945 */ /* 0x000ff00003800000 */
[----:B------:R-:W-:Y:S05]  /*04c0*/  @P0 BRA `(.L_x_5) ;  /* 0x0000000000c00947 */ /* 0x000fea0003800000 */
[----:B------:R-:W-:Y:S01]  /*04d0*/  VIADD R13, R13, 0x4000 ;  /* 0x000040000d0d7836 */ /* 0x000fe20000000000 */
[----:B------:R-:W-:Y:S01]  /*04e0*/  UMOV UR7, 0xffffffff ;  /* 0xffffffff00077882 */ /* 0x000fe20000000000 */
[----:B------:R-:W-:-:S03]  /*04f0*/  IMAD R8, R9, 0x200, R8 ;  /* 0x0000020009087824 */ /* 0x000fc600078e0208 */
[----:B------:R-:W-:Y:S01]  /*0500*/  LEA R0, R0, R13, 0x18 ;  /* 0x0000000d00007211 */ /* 0x000fe200078ec0ff */
[----:B------:R-:W-:-:S03]  /*0510*/  IMAD R6, R11, 0x10, R8 ;  /* 0x000000100b067824 */ /* 0x000fc600078e0208 */
[----:B------:R-:W-:-:S03]  /*0520*/  LEA R0, R9, R0, 0x9 ;  /* 0x0000000009007211 */ /* 0x000fc600078e48ff */
[----:B------:R-:W-:Y:S02]  /*0530*/  LDS.128 R4, [R6] ;  /* 0x0000000006047984 */ /* 0x000fe40000000c00 */
[----:B------:R-:W-:-:S05]  /*0540*/  IMAD R0, R11, 0x10, R0 ;  /* 0x000000100b007824 */ /* 0x000fca00078e0200 */
[----:B------:R-:W0:Y:S02]  /*0550*/  LDS.128 R12, [R0] ;  /* 0x00000000000c7984 */ /* 0x000e240000000c00 */
[-C--:B0-----:R-:W-:Y:S02]  /*0560*/  DMUL R16, R6, R14.reuse ;  /* 0x0000000e06107228 */ /* 0x081fe40000000000 */
[----:B------:R-:W-:-:S06]  /*0570*/  DMUL R18, R4, R14 ;  /* 0x0000000e04127228 */ /* 0x000fcc0000000000 */
[-C--:B------:R-:W-:Y:S02]  /*0580*/  DFMA R14, R4, R12.reuse, -R16 ;  /* 0x0000000c040e722b */ /* 0x080fe40000000810 */
[----:B------:R-:W-:Y:S01]  /*0590*/  DFMA R4, R6, R12, R18 ;  /* 0x0000000c0604722b */ /* 0x000fe20000000012 */
[----:B------:R-:W-:Y:S10]  /*05a0*/  BRA.DIV UR7, `(.L_x_6) ;  /* 0x0000000207a87947 */ /* 0x000ff4000b800000 */
[----:B------:R-:W-:Y:S04]  /*05b0*/  SHFL.BFLY PT, R17, R15, 0x10, 0x1f ;  /* 0x0e001f000f117f89 */ /* 0x000fe800000e0000 */
[----:B------:R-:W0:Y:S04]  /*05c0*/  SHFL.BFLY PT, R16, R14, 0x10, 0x1f ;  /* 0x0e001f000e107f89 */ /* 0x000e2800000e0000 */
[----:B------:R-:W-:Y:S04]  /*05d0*/  SHFL.BFLY PT, R13, R5, 0x10, 0x1f ;  /* 0x0e001f00050d7f89 */ /* 0x000fe800000e0000 */
[----:B------:R-:W1:Y:S01]  /*05e0*/  SHFL.BFLY PT, R12, R4, 0x10, 0x1f ;  /* 0x0e001f00040c7f89 */ /* 0x000e6200000e0000 */
[----:B0-----:R-:W-:-:S07]  /*05f0*/  DADD R16, R14, R16 ;  /* 0x000000000e107229 */ /* 0x001fce0000000010 */
[----:B------:R-:W-:Y:S01]  /*0600*/  SHFL.BFLY PT, R7, R17, 0x8, 0x1f ;  /* 0x0d001f0011077f89 */ /* 0x000fe200000e0000 */
[----:B-1----:R-:W-:-:S03]  /*0610*/  DADD R12, R4, R12 ;  /* 0x00000000040c7229 */ /* 0x002fc6000000000c */
        /* <DEDUP_REMOVED lines=16> */
[----:B------:R-:W0:Y:S01]  /*0720*/  SHFL.BFLY PT, R3, R7, 0x1, 0x1f ;  /* 0x0c201f0007037f89 */ /* 0x000e2200000e0000 */
[----:B-1----:R-:W-:-:S03]  /*0730*/  DADD R12, R14, R12 ;  /* 0x000000000e0c7229 */ /* 0x002fc6000000000c */
[----:B------:R-:W1:Y:S04]  /*0740*/  SHFL.BFLY PT, R0, R6, 0x1, 0x1f ;  /* 0x0c201f0006007f89 */ /* 0x000e6800000e0000 */
[----:B------:R2:W3:Y:S04]  /*0750*/  SHFL.BFLY PT, R16, R13, 0x1, 0x1f ;  /* 0x0c201f000d107f89 */ /* 0x0004e800000e0000 */
[----:B------:R2:W4:Y:S01]  /*0760*/  SHFL.BFLY PT, R18, R12, 0x1, 0x1f ;  /* 0x0c201f000c127f89 */ /* 0x00052200000e0000 */
[----:B0-----:R-:W-:Y:S01]  /*0770*/  IMAD.MOV.U32 R5, RZ, RZ, R3 ;  /* 0x000000ffff057224 */ /* 0x001fe200078e0003 */
[----:B-1----:R-:W-:-:S06]  /*0780*/  MOV R4, R0 ;  /* 0x0000000000047202 */ /* 0x002fcc0000000f00 */
[----:B--23--:R-:W-:-:S11]  /*0790*/  DADD R4, R6, R4 ;  /* 0x0000000006047229 */ /* 0x00cfd60000000004 */
.L_x_27:
[----:B----4-:R-:W-:Y:S01]  /*07a0*/  MOV R6, R18 ;  /* 0x0000001200067202 */ /* 0x010fe20000000f00 */
[----:B------:R-:W-:-:S06]  /*07b0*/  IMAD.MOV.U32 R7, RZ, RZ, R16 ;  /* 0x000000ffff077224 */ /* 0x000fcc00078e0010 */
[----:B------:R-:W-:-:S11]  /*07c0*/  DADD R6, R12, R6 ;  /* 0x000000000c067229 */ /* 0x000fd60000000006 */
.L_x_5:
[----:B------:R-:W-:Y:S05]  /*07d0*/  BSYNC B0 ;  /* 0x0000000000007941 */ /* 0x000fea0003800000 */
.L_x_4:
[----:B------:R-:W-:-:S13]  /*07e0*/  ISETP.NE.OR P0, PT, R11, RZ, P0 ;  /* 0x000000ff0b00720c */ /* 0x000fda0000705670 */
[----:B------:R-:W-:Y:S05]  /*07f0*/  @P0 EXIT ;  /* 0x000000000000094d */ /* 0x000fea0003800000 */
[----:B------:R-:W0:Y:S01]  /*0800*/  LDC.64 R10, c[0x0][0x3a0] ;  /* 0x0000e800ff0a7b82 */ /* 0x000e220000000a00 */
[----:B------:R-:W-:-:S04]  /*0810*/  IMAD R3, R2, UR6, R9 ;  /* 0x0000000602037c24 */ /* 0x000fc8000f8e0209 */
[----:B0-----:R-:W-:-:S05]  /*0820*/  IMAD.WIDE.U32 R2, R3, 0x10, R10 ;  /* 0x0000001003027825 */ /* 0x001fca00078e000a */
[----:B------:R-:W-:Y:S01]  /*0830*/  STG.E.128 desc[UR4][R2.64], R4 ;  /* 0x0000000402007986 */ /* 0x000fe2000c101d04 */
[----:B------:R-:W-:Y:S05]  /*0840*/  EXIT ;  /* 0x000000000000794d */ /* 0x000fea0003800000 */
.L_x_6:
[----:B------:R-:W-:Y:S01]  /*0850*/  MOV R21, R15 ;  /* 0x0000000f00157202 */ /* 0x000fe20000000f00 */
[----:B------:R-:W-:Y:S01]  /*0860*/  IMAD.MOV.U32 R10, RZ, RZ, 0x10 ;  /* 0x00000010ff0a7424 */ /* 0x000fe200078e00ff */
[----:B------:R-:W-:Y:S01]  /*0870*/  MOV R19, 0x1f ;  /* 0x0000001f00137802 */ /* 0x000fe20000000f00 */
[----:B------:R-:W-:-:S07]  /*0880*/  IMAD.MOV.U32 R8, RZ, RZ, -0x1 ;  /* 0xffffffffff087424 */ /* 0x000fce00078e00ff */
[----:B------:R-:W-:Y:S05]  /*0890*/  WARPSYNC.COLLECTIVE R8, `(.L_x_7) ;  /* 0x0000000008087348 */ /* 0x000fea0003c00000 */
[----:B------:R0:W1:Y:S02]  /*08a0*/  SHFL.BFLY P1, R18, R21, R10, R19 ;  /* 0x0c00000a15127389 */ /* 0x0000640000020013 */
[----:B01----:R-:W-:Y:S05]  /*08b0*/  ENDCOLLECTIVE ;  /* 0x000000000000791b */ /* 0x003fea0003800000 */
.L_x_7:
[----:B------:R-:W-:Y:S01]  /*08c0*/  IMAD.MOV.U32 R21, RZ, RZ, R14 ;  /* 0x000000ffff157224 */ /* 0x000fe200078e000e */
[----:B------:R-:W-:-:S07]  /*08d0*/  MOV R17, R18 ;  /* 0x0000001200117202 */ /* 0x000fce0000000f00 */
[----:B------:R-:W-:Y:S05]  /*08e0*/  WARPSYNC.COLLECTIVE R8, `(.L_x_8) ;  /* 0x0000000008087348 */ /* 0x000fea0003c00000 */
[----:B------:R0:W1:Y:S02]  /*08f0*/  SHFL.BFLY P1, R18, R21, R10, R19 ;  /* 0x0c00000a15127389 */ /* 0x0000640000020013 */
[----:B01----:R-:W-:Y:S05]  /*0900*/  ENDCOLLECTIVE ;  /* 0x000000000000791b */ /* 0x003fea0003800000 */
.L_x_8:
[----:B------:R-:W-:Y:S02]  /*0910*/  MOV R10, 0x8 ;  /* 0x00000008000a7802 */ /* 0x000fe40000000f00 */
[----:B------:R-:W-:-:S06]  /*0920*/  MOV R16, R18 ;  /* 0x0000001200107202 */ /* 0x000fcc0000000f00 */
[----:B------:R-:W-:-:S10]  /*0930*/  DADD R16, R14, R16 ;  /* 0x000000000e107229 */ /* 0x000fd40000000010 */
[----:B------:R-:W-:-:S07]  /*0940*/  IMAD.MOV.U32 R21, RZ, RZ, R17 ;  /* 0x000000ffff157224 */ /* 0x000fce00078e0011 */
[----:B------:R-:W-:Y:S05]  /*0950*/  WARPSYNC.COLLECTIVE R8, `(.L_x_9) ;  /* 0x0000000008087348 */ /* 0x000fea0003c00000 */
[----:B------:R0:W1:Y:S02]  /*0960*/  SHFL.BFLY P1, R18, R21, R10, R19 ;  /* 0x0c00000a15127389 */ /* 0x0000640000020013 */
[----:B01----:R-:W-:Y:S05]  /*0970*/  ENDCOLLECTIVE ;  /* 0x000000000000791b */ /* 0x003fea0003800000 */
.L_x_9:
[----:B------:R-:W-:Y:S01]  /*0980*/  MOV R21, R16 ;  /* 0x0000001000157202 */ /* 0x000fe20000000f00 */
[----:B------:R-:W-:-:S07]  /*0990*/  IMAD.MOV.U32 R7, RZ, RZ, R18 ;  /* 0x000000ffff077224 */ /* 0x000fce00078e0012 */
[----:B------:R-:W-:Y:S05]  /*09a0*/  WARPSYNC.COLLECTIVE R8, `(.L_x_10) ;  /* 0x0000000008087348 */ /* 0x000fea0003c00000 */
[----:B------:R0:W1:Y:S02]  /*09b0*/  SHFL.BFLY P1, R18, R21, R10, R19 ;  /* 0x0c00000a15127389 */ /* 0x0000640000020013 */
[----:B01----:R-:W-:Y:S05]  /*09c0*/  ENDCOLLECTIVE ;  /* 0x000000000000791b */ /* 0x003fea0003800000 */
.L_x_10:
[----:B------:R-:W-:Y:S02]  /*09d0*/  IMAD.MOV.U32 R10, RZ, RZ, 0x4 ;  /* 0x00000004ff0a7424 */ /* 0x000fe400078e00ff */
[----:B------:R-:W-:-:S06]  /*09e0*/  IMAD.MOV.U32 R6, RZ, RZ, R18 ;  /* 0x000000ffff067224 */ /* 0x000fcc00078e0012 */
[----:B------:R-:W-:-:S10]  /*09f0*/  DADD R6, R16, R6 ;  /* 0x0000000010067229 */ /* 0x000fd40000000006 */
[----:B------:R-:W-:-:S07]  /*0a00*/  MOV R21, R7 ;  /* 0x0000000700157202 */ /* 0x000fce0000000f00 */
[----:B------:R-:W-:Y:S05]  /*0a10*/  WARPSYNC.COLLECTIVE R8, `(.L_x_11) ;  /* 0x0000000008087348 */ /* 0x000fea0003c00000 */
[----:B------:R0:W1:Y:S02]  /*0a20*/  SHFL.BFLY P1, R18, R21, R10, R19 ;  /* 0x0c00000a15127389 */ /* 0x0000640000020013 */
[----:B01----:R-:W-:Y:S05]  /*0a30*/  ENDCOLLECTIVE ;  /* 0x000000000000791b */ /* 0x003fea0003800000 */
.L_x_11:
[----:B------:R-:W-:Y:S01]  /*0a40*/  IMAD.MOV.U32 R21, RZ, RZ, R6 ;  /* 0x000000ffff157224 */ /* 0x000fe200078e0006 */
[----:B------:R-:W-:-:S07]  /*0a50*/  MOV R17, R18 ;  /* 0x0000001200117202 */ /* 0x000fce0000000f00 */
[----:B------:R-:W-:Y:S05]  /*0a60*/  WARPSYNC.COLLECTIVE R8, `(.L_x_12) ;  /* 0x0000000008087348 */ /* 0x000fea0003c00000 */
[----:B------:R0:W1:Y:S02]  /*0a70*/  SHFL.BFLY P1, R18, R21, R10, R19 ;  /* 0x0c00000a15127389 */ /* 0x0000640000020013 */
[----:B01----:R-:W-:Y:S05]  /*0a80*/  ENDCOLLECTIVE ;  /* 0x000000000000791b */ /* 0x003fea0003800000 */
.L_x_12:
[----:B------:R-:W-:Y:S02]  /*0a90*/  MOV R10, 0x2 ;  /* 0x00000002000a7802 */ /* 0x000fe40000000f00 */
[----:B------:R-:W-:-:S06]  /*0aa0*/  MOV R16, R18 ;  /* 0x0000001200107202 */ /* 0x000fcc0000000f00 */
[----:B------:R-:W-:-:S10]  /*0ab0*/  DADD R16, R6, R16 ;  /* 0x0000000006107229 */ /* 0x000fd40000000010 */
[----:B------:R-:W-:-:S07]  /*0ac0*/  IMAD.MOV.U32 R21, RZ, RZ, R17 ;  /* 0x000000ffff157224 */ /* 0x000fce00078e0011 */
[----:B------:R-:W-:Y:S05]  /*0ad0*/  WARPSYNC.COLLECTIVE R8, `(.L_x_13) ;  /* 0x0000000008087348 */ /* 0x000fea0003c00000 */
[----:B------:R0:W1:Y:S02]  /*0ae0*/  SHFL.BFLY P1, R18, R21, R10, R19 ;  /* 0x0c00000a15127389 */ /* 0x0000640000020013 */
[----:B01----:R-:W-:Y:S05]  /*0af0*/  ENDCOLLECTIVE ;  /* 0x000000000000791b */ /* 0x003fea0003800000 */
.L_x_13:
[----:B------:R-:W-:Y:S01]  /*0b00*/  MOV R21, R16 ;  /* 0x0000001000157202 */ /* 0x000fe20000000f00 */
[----:B------:R-:W-:-:S07]  /*0b10*/  IMAD.MOV.U32 R7, RZ, RZ, R18 ;  /* 0x000000ffff077224 */ /* 0x000fce00078e0012 */
[----:B------:R-:W-:Y:S05]  /*0b20*/  WARPSYNC.COLLECTIVE R8, `(.L_x_14) ;  /* 0x0000000008087348 */ /* 0x000fea0003c00000 */
[----:B------:R0:W1:Y:S02]  /*0b30*/  SHFL.BFLY P1, R18, R21, R10, R19 ;  /* 0x0c00000a15127389 */ /* 0x0000640000020013 */
[----:B01----:R-:W-:Y:S05]  /*0b40*/  ENDCOLLECTIVE ;  /* 0x000000000000791b */ /* 0x003fea0003800000 */
.L_x_14:
[----:B------:R-:W-:Y:S02]  /*0b50*/  IMAD.MOV.U32 R10, RZ, RZ, 0x1 ;  /* 0x00000001ff0a7424 */ /* 0x000fe400078e00ff */
[----:B------:R-:W-:-:S06]  /*0b60*/  IMAD.MOV.U32 R6, RZ, RZ, R18 ;  /* 0x000000ffff067224 */ /* 0x000fcc00078e0012 */
[----:B------:R-:W-:-:S10]  /*0b70*/  DADD R6, R16, R6 ;  /* 0x0000000010067229 */ /* 0x000fd40000000006 */
[----:B------:R-:W-:-:S07]  /*0b80*/  MOV R21, R7 ;  /* 0x0000000700157202 */ /* 0x000fce0000000f00 */
[----:B------:R-:W-:Y:S05]  /*0b90*/  WARPSYNC.COLLECTIVE R8, `(.L_x_15) ;  /* 0x0000000008087348 */ /* 0x000fea0003c00000 */
[----:B------:R0:W1:Y:S02]  /*0ba0*/  SHFL.BFLY P1, R18, R21, R10, R19 ;  /* 0x0c00000a15127389 */ /* 0x0000640000020013 */
[----:B01----:R-:W-:Y:S05]  /*0bb0*/  ENDCOLLECTIVE ;  /* 0x000000000000791b */ /* 0x003fea0003800000 */
.L_x_15:
[----:B------:R-:W-:Y:S01]  /*0bc0*/  IMAD.MOV.U32 R21, RZ, RZ, R6 ;  /* 0x000000ffff157224 */ /* 0x000fe200078e0006 */
[----:B------:R-:W-:-:S07]  /*0bd0*/  MOV R3, R18 ;  /* 0x0000001200037202 */ /* 0x000fce0000000f00 */
[----:B------:R-:W-:Y:S05]  /*0be0*/  WARPSYNC.COLLECTIVE R8, `(.L_x_16) ;  /* 0x0000000008087348 */ /* 0x000fea0003c00000 */
[----:B------:R0:W1:Y:S02]  /*0bf0*/  SHFL.BFLY P1, R18, R21, R10, R19 ;  /* 0x0c00000a15127389 */ /* 0x0000640000020013 */
[----:B01----:R-:W-:Y:S05]  /*0c00*/  ENDCOLLECTIVE ;  /* 0x000000000000791b */ /* 0x003fea0003800000 */
.L_x_16:
[----:B------:R-:W-:Y:S01]  /*0c10*/  IMAD.MOV.U32 R21, RZ, RZ, R5 ;  /* 0x000000ffff157224 */ /* 0x000fe200078e0005 */
[----:B------:R-:W-:Y:S02]  /*0c20*/  MOV R10, 0x10 ;  /* 0x00000010000a7802 */ /* 0x000fe40000000f00 */
[----:B------:R-:W-:-:S07]  /*0c30*/  MOV R0, R18 ;  /* 0x0000001200007202 */ /* 0x000fce0000000f00 */
[----:B------:R-:W-:Y:S05]  /*0c40*/  WARPSYNC.COLLECTIVE R8, `(.L_x_17) ;  /* 0x0000000008087348 */ /* 0x000fea0003c00000 */
[----:B------:R0:W1:Y:S02]  /*0c50*/  SHFL.BFLY P1, R18, R21, R10, R19 ;  /* 0x0c00000a15127389 */ /* 0x0000640000020013 */
[----:B01----:R-:W-:Y:S05]  /*0c60*/  ENDCOLLECTIVE ;  /* 0x000000000000791b */ /* 0x003fea0003800000 */
.L_x_17:
[----:B------:R-:W-:Y:S01]  /*0c70*/  MOV R21, R4 ;  /* 0x0000000400157202 */ /* 0x000fe20000000f00 */
[----:B------:R-:W-:-:S07]  /*0c80*/  IMAD.MOV.U32 R13, RZ, RZ, R18 ;  /* 0x000000ffff0d7224 */ /* 0x000fce00078e0012 */
[----:B------:R-:W-:Y:S05]  /*0c90*/  WARPSYNC.COLLECTIVE R8, `(.L_x_18) ;  /* 0x0000000008087348 */ /* 0x000fea0003c00000 */
[----:B------:R0:W1:Y:S02]  /*0ca0*/  SHFL.BFLY P1, R18, R21, R10, R19 ;  /* 0x0c00000a15127389 */ /* 0x0000640000020013 */
[----:B01----:R-:W-:Y:S05]  /*0cb0*/  ENDCOLLECTIVE ;  /* 0x000000000000791b */ /* 0x003fea0003800000 */
.L_x_18:
[----:B------:R-:W-:Y:S02]  /*0cc0*/  IMAD.MOV.U32 R10, RZ, RZ, 0x8 ;  /* 0x00000008ff0a7424 */ /* 0x000fe400078e00ff */
[----:B------:R-:W-:-:S06]  /*0cd0*/  IMAD.MOV.U32 R12, RZ, RZ, R18 ;  /* 0x000000ffff0c7224 */ /* 0x000fcc00078e0012 */
[----:B------:R-:W-:-:S10]  /*0ce0*/  DADD R12, R4, R12 ;  /* 0x00000000040c7229 */ /* 0x000fd4000000000c */
[----:B------:R-:W-:-:S07]  /*0cf0*/  MOV R21, R13 ;  /* 0x0000000d00157202 */ /* 0x000fce0000000f00 */
[----:B------:R-:W-:Y:S05]  /*0d00*/  WARPSYNC.COLLECTIVE R8, `(.L_x_19) ;  /* 0x0000000008087348 */ /* 0x000fea0003c00000 */
[----:B------:R0:W1:Y:S02]  /*0d10*/  SHFL.BFLY P1, R18, R21, R10, R19 ;  /* 0x0c00000a15127389 */ /* 0x0000640000020013 */
[----:B01----:R-:W-:Y:S05]  /*0d20*/  ENDCOLLECTIVE ;  /* 0x000000000000791b */ /* 0x003fea0003800000 */
.L_x_19:
[----:B------:R-:W-:Y:S01]  /*0d30*/  IMAD.MOV.U32 R21, RZ, RZ, R12 ;  /* 0x000000ffff157224 */ /* 0x000fe200078e000c */
[----:B------:R-:W-:-:S07]  /*0d40*/  MOV R5, R18 ;  /* 0x0000001200057202 */ /* 0x000fce0000000f00 */
[----:B------:R-:W-:Y:S05]  /*0d50*/  WARPSYNC.COLLECTIVE R8, `(.L_x_20) ;  /* 0x0000000008087348 */ /* 0x000fea0003c00000 */
[----:B------:R0:W1:Y:S02]  /*0d60*/  SHFL.BFLY P1, R18, R21, R10, R19 ;  /* 0x0c00000a15127389 */ /* 0x0000640000020013 */
[----:B01----:R-:W-:Y:S05]  /*0d70*/  ENDCOLLECTIVE ;  /* 0x000000000000791b */ /* 0x003fea0003800000 */
.L_x_20:
[----:B------:R-:W-:Y:S02]  /*0d80*/  MOV R10, 0x4 ;  /* 0x00000004000a7802 */ /* 0x000fe40000000f00 */
[----:B------:R-:W-:-:S06]  /*0d90*/  MOV R4, R18 ;  /* 0x0000001200047202 */ /* 0x000fcc0000000f00 */
[----:B------:R-:W-:-:S10]  /*0da0*/  DADD R4, R12, R4 ;  /* 0x000000000c047229 */ /* 0x000fd40000000004 */
[----:B------:R-:W-:-:S07]  /*0db0*/  IMAD.MOV.U32 R21, RZ, RZ, R5 ;  /* 0x000000ffff157224 */ /* 0x000fce00078e0005 */
[----:B------:R-:W-:Y:S05]  /*0dc0*/  WARPSYNC.COLLECTIVE R8, `(.L_x_21) ;  /* 0x0000000008087348 */ /* 0x000fea0003c00000 */
[----:B------:R0:W1:Y:S02]  /*0dd0*/  SHFL.BFLY P1, R18, R21, R10, R19 ;  /* 0x0c00000a15127389 */ /* 0x0000640000020013 */
[----:B01----:R-:W-:Y:S05]  /*0de0*/  ENDCOLLECTIVE ;  /* 0x000000000000791b */ /* 0x003fea0003800000 */
.L_x_21:
[----:B------:R-:W-:Y:S01]  /*0df0*/  MOV R21, R4 ;  /* 0x0000000400157202 */ /* 0x000fe20000000f00 */
[----:B------:R-:W-:-:S07]  /*0e00*/  IMAD.MOV.U32 R15, RZ, RZ, R18 ;  /* 0x000000ffff0f7224 */ /* 0x000fce00078e0012 */
[----:B------:R-:W-:Y:S05]  /*0e10*/  WARPSYNC.COLLECTIVE R8, `(.L_x_22) ;  /* 0x0000000008087348 */ /* 0x000fea0003c00000 */
[----:B------:R0:W1:Y:S02]  /*0e20*/  SHFL.BFLY P1, R18, R21, R10, R19 ;  /* 0x0c00000a15127389 */ /* 0x0000640000020013 */
[----:B01----:R-:W-:Y:S05]  /*0e30*/  ENDCOLLECTIVE ;  /* 0x000000000000791b */ /* 0x003fea0003800000 */
.L_x_22:
[----:B------:R-:W-:Y:S02]  /*0e40*/  IMAD.MOV.U32 R10, RZ, RZ, 0x2 ;  /* 0x00000002ff0a7424 */ /* 0x000fe400078e00ff */
[----:B------:R-:W-:-:S06]  /*0e50*/  IMAD.MOV.U32 R14, RZ, RZ, R18 ;  /* 0x000000ffff0e7224 */ /* 0x000fcc00078e0012 */
[----:B------:R-:W-:Y:S01]  /*0e60*/  DADD R14, R4, R14 ;  /* 0x00000000040e7229 */ /* 0x000fe2000000000e */
[----:B------:R-:W-:Y:S01]  /*0e70*/  IMAD.MOV.U32 R4, RZ, RZ, R0 ;  /* 0x000000ffff047224 */ /* 0x000fe200078e0000 */
[----:B------:R-:W-:-:S06]  /*0e80*/  MOV R5, R3 ;  /* 0x0000000300057202 */ /* 0x000fcc0000000f00 */
[----:B------:R-:W-:Y:S02]  /*0e90*/  DADD R4, R6, R4 ;  /* 0x0000000006047229 */ /* 0x000fe40000000004 */
[----:B------:R-:W-:-:S09]  /*0ea0*/  MOV R21, R15 ;  /* 0x0000000f00157202 */ /* 0x000fd20000000f00 */
[----:B------:R-:W-:Y:S05]  /*0eb0*/  WARPSYNC.COLLECTIVE R8, `(.L_x_23) ;  /* 0x0000000008087348 */ /* 0x000fea0003c00000 */
[----:B------:R0:W1:Y:S02]  /*0ec0*/  SHFL.BFLY P1, R18, R21, R10, R19 ;  /* 0x0c00000a15127389 */ /* 0x0000640000020013 */
[----:B01----:R-:W-:Y:S05]  /*0ed0*/  ENDCOLLECTIVE ;  /* 0x000000000000791b */ /* 0x003fea0003800000 */
.L_x_23:
[----:B------:R-:W-:Y:S01]  /*0ee0*/  IMAD.MOV.U32 R21, RZ, RZ, R14 ;  /* 0x000000ffff157224 */ /* 0x000fe200078e000e */
[----:B------:R-:W-:-:S07]  /*0ef0*/  MOV R13, R18 ;  /* 0x00000012000d7202 */ /* 0x000fce0000000f00 */
[----:B------:R-:W-:Y:S05]  /*0f00*/  WARPSYNC.COLLECTIVE R8, `(.L_x_24) ;  /* 0x0000000008087348 */ /* 0x000fea0003c00000 */
[----:B------:R0:W1:Y:S02]  /*0f10*/  SHFL.BFLY P1, R18, R21, R10, R19 ;  /* 0x0c00000a15127389 */ /* 0x0000640000020013 */
[----:B01----:R-:W-:Y:S05]  /*0f20*/  ENDCOLLECTIVE ;  /* 0x000000000000791b */ /* 0x003fea0003800000 */
.L_x_24:
[----:B------:R-:W-:Y:S02]  /*0f30*/  MOV R10, 0x1 ;  /* 0x00000001000a7802 */ /* 0x000fe40000000f00 */
[----:B------:R-:W-:-:S06]  /*0f40*/  MOV R12, R18 ;  /* 0x00000012000c7202 */ /* 0x000fcc0000000f00 */
[----:B------:R-:W-:-:S10]  /*0f50*/  DADD R12, R14, R12 ;  /* 0x000000000e0c7229 */ /* 0x000fd4000000000c */
[----:B------:R-:W-:-:S07]  /*0f60*/  IMAD.MOV.U32 R21, RZ, RZ, R13 ;  /* 0x000000ffff157224 */ /* 0x000fce00078e000d */
[----:B------:R-:W-:Y:S05]  /*0f70*/  WARPSYNC.COLLECTIVE R8, `(.L_x_25) ;  /* 0x0000000008087348 */ /* 0x000fea0003c00000 */
[----:B------:R0:W1:Y:S02]  /*0f80*/  SHFL.BFLY P1, R18, R21, R10, R19 ;  /* 0x0c00000a15127389 */ /* 0x0000640000020013 */
[----:B01----:R-:W-:Y:S05]  /*0f90*/  ENDCOLLECTIVE ;  /* 0x000000000000791b */ /* 0x003fea0003800000 */
.L_x_25:
[----:B------:R-:W-:Y:S01]  /*0fa0*/  MOV R21, R12 ;  /* 0x0000000c00157202 */ /* 0x000fe20000000f00 */
[----:B------:R-:W-:-:S07]  /*0fb0*/  IMAD.MOV.U32 R16, RZ, RZ, R18 ;  /* 0x000000ffff107224 */ /* 0x000fce00078e0012 */
[----:B------:R-:W-:Y:S05]  /*0fc0*/  WARPSYNC.COLLECTIVE R8, `(.L_x_26) ;  /* 0x0000000008087348 */ /* 0x000fea0003c00000 */
[----:B------:R0:W1:Y:S02]  /*0fd0*/  SHFL.BFLY P1, R18, R21, R10, R19 ;  /* 0x0c00000a15127389 */ /* 0x0000640000020013 */
[----:B01----:R-:W-:Y:S05]  /*0fe0*/  ENDCOLLECTIVE ;  /* 0x000000000000791b */ /* 0x003fea0003800000 */
.L_x_26:
[----:B------:R-:W-:Y:S05]  /*0ff0*/  BRA `(.L_x_27) ;  /* 0xfffffff400e87947 */ /* 0x000fea000383ffff */
.L_x_28:
[----:B------:R-:W-:-:S00]  /*1000*/  BRA `(.L_x_28) ;  /* 0xfffffffc00fc7947 */ /* 0x000fc0000383ffff */
[----:B------:R-:W-:-:S00]  /*1010*/  NOP ;  /* 0x0000000000007918 */ /* 0x000fc00000000000 */
        /* <DEDUP_REMOVED lines=14> */
.L_x_279:


//--------------------- .text._cupy_channelizer_32x32_float64_complex128 --------------------------
	.section	.text._cupy_channelizer_32x32_float64_complex128,"ax",@progbits
	.align	128
        .global         _cupy_channelizer_32x32_float64_complex128
        .type           _cupy_channelizer_32x32_float64_complex128,@function
        .size           _cupy_channelizer_32x32_float64_complex128,(.L_x_280 - _cupy_channelizer_32x32_float64_complex128)
        .other          _cupy_channelizer_32x32_float64_complex128,@"STO_CUDA_ENTRY STV_DEFAULT"
_cupy_channelizer_32x32_float64_complex128:
.text._cupy_channelizer_32x32_float64_complex128:
        /* <DEDUP_REMOVED lines=10> */
[----:B-1----:R-:W2:Y:S01]  /*00a0*/  @P0 LDG.E.64.CONSTANT R4, desc[UR4][R4.64] ;  /* 0x0000000404040981 */ /* 0x002ea2000c1e9b00 */
        /* <DEDUP_REMOVED lines=15> */
[----:B--2---:R0:W-:Y:S04]  /*01a0*/  @P0 STS.64 [R11], R4 ;  /* 0x000000040b000388 */ /* 0x0041e80000000a00 */
[----:B------:R0:W-:Y:S08]  /*01b0*/  @!P0 STS.64 [R13], RZ ;  /* 0x000000ff0d008388 */ /* 0x0001f00000000a00 */
[----:B------:R-:W-:Y:S05]  /*01c0*/  @!P1 BRA `(.L_x_30) ;  /* 0x0000000000449947 */ /* 0x000fea0003800000 */
[----:B------:R-:W-:Y:S05]  /*01d0*/  @!P0 BRA `(.L_x_31) ;  /* 0x0000000000948947 */ /* 0x000fea0003800000 */
[----:B0-----:R-:W0:Y:S01]  /*01e0*/  LDC.64 R4, c[0x0][0x390] ;  /* 0x0000e400ff047b82 */ /* 0x001e220000000a00 */
[----:B------:R-:W-:-:S05]  /*01f0*/  IADD3 R11, PT, PT, -R3, UR6, R0 ;  /* 0x00000006030b7c10 */ /* 0x000fca000fffe100 */
[----:B------:R-:W-:-:S05]  /*0200*/  IMAD R10, R11, R2, R2 ;  /* 0x000000020b0a7224 */ /* 0x000fca00078e0202 */
[----:B------:R-:W-:-:S05]  /*0210*/  IADD3 R11, PT, PT, R10, R7, RZ ;  /* 0x000000070a0b7210 */ /* 0x000fca0007ffe0ff */
[----:B0-----:R-:W-:-:S06]  /*0220*/  IMAD.WIDE.U32 R4, R11, 0x8, R4 ;  /* 0x000000080b047825 */ /* 0x001fcc00078e0004 */
[----:B------:R-:W2:Y:S01]  /*0230*/  LDG.E.64.CONSTANT R4, desc[UR4][R4.64] ;  /* 0x0000000404047981 */ /* 0x000ea2000c1e9b00 */
[----:B------:R-:W-:Y:S01]  /*0240*/  VIADD R10, R6, 0x2000 ;  /* 0x00002000060a7836 */ /* 0x000fe20000000000 */
[----:B------:R-:W-:Y:S02]  /*0250*/  LOP3.LUT R11, RZ, R7, RZ, 0x33, !PT ;  /* 0x00000007ff0b7212 */ /* 0x000fe400078e33ff */
[----:B------:R-:W-:Y:S02]  /*0260*/  LOP3.LUT R12, RZ, R0, RZ, 0x33, !PT ;  /* 0x00000000ff0c7212 */ /* 0x000fe400078e33ff */
[----:B------:R-:W-:Y:S01]  /*0270*/  LEA R10, R9, R10, 0x18 ;  /* 0x0000000a090a7211 */ /* 0x000fe200078ec0ff */
[----:B------:R-:W-:Y:S01]  /*0280*/  IMAD.IADD R11, R11, 0x1, R2 ;  /* 0x000000010b0b7824 */ /* 0x000fe200078e0202 */
[----:B------:R-:W-:-:S03]  /*0290*/  IADD3 R3, PT, PT, R12, R3, RZ ;  /* 0x000000030c037210 */ /* 0x000fc60007ffe0ff */
[----:B------:R-:W-:-:S04]  /*02a0*/  IMAD R10, R11, 0x100, R10 ;  /* 0x000001000b0a7824 */ /* 0x000fc800078e020a */
[----:B------:R-:W-:-:S05]  /*02b0*/  IMAD R3, R3, 0x8, R10 ;  /* 0x0000000803037824 */ /* 0x000fca00078e020a */
[----:B--2---:R2:W-:Y:S01]  /*02c0*/  STS.64 [R3], R4 ;  /* 0x0000000403007388 */ /* 0x0045e20000000a00 */
[----:B------:R-:W-:Y:S05]  /*02d0*/  BRA `(.L_x_31) ;  /* 0x0000000000547947 */ /* 0x000fea0003800000 */
.L_x_30:
[----:B------:R-:W-:-:S04]  /*02e0*/  ISETP.LE.U32.AND P0, PT, R0, UR6, PT ;  /* 0x0000000600007c0c */ /* 0x000fc8000bf03070 */
[----:B------:R-:W-:-:S13]  /*02f0*/  ISETP.GE.U32.OR P0, PT, R7, R2, !P0 ;  /* 0x000000020700720c */ /* 0x000fda0004706470 */
[----:B------:R-:W-:Y:S05]  /*0300*/  @P0 BRA `(.L_x_32) ;  /* 0x0000000000340947 */ /* 0x000fea0003800000 */
[----:B0-----:R-:W0:Y:S01]  /*0310*/  LDC.64 R4, c[0x0][0x390] ;  /* 0x0000e400ff047b82 */ /* 0x001e220000000a00 */
[----:B------:R-:W-:-:S04]  /*0320*/  IMAD R3, R0, R2, R7 ;  /* 0x0000000200037224 */ /* 0x000fc800078e0207 */
[----:B0-----:R-:W-:-:S06]  /*0330*/  IMAD.WIDE.U32 R4, R3, 0x8, R4 ;  /* 0x0000000803047825 */ /* 0x001fcc00078e0004 */
[----:B------:R-:W2:Y:S01]  /*0340*/  LDG.E.64.CONSTANT R4, desc[UR4][R4.64] ;  /* 0x0000000404047981 */ /* 0x000ea2000c1e9b00 */
[----:B------:R-:W-:Y:S02]  /*0350*/  LOP3.LUT R3, RZ, R7, RZ, 0x33, !PT ;  /* 0x00000007ff037212 */ /* 0x000fe400078e33ff */
[----:B------:R-:W-:-:S03]  /*0360*/  IADD3 R12, PT, PT, R6, 0x2000, RZ ;  /* 0x00002000060c7810 */ /* 0x000fc60007ffe0ff */
[----:B------:R-:W-:Y:S01]  /*0370*/  IMAD.IADD R10, R3, 0x1, R2 ;  /* 0x00000001030a7824 */ /* 0x000fe200078e0202 */
[----:B------:R-:W-:Y:S02]  /*0380*/  LEA R11, R9, R12, 0x18 ;  /* 0x0000000c090b7211 */ /* 0x000fe400078ec0ff */
[----:B------:R-:W-:-:S03]  /*0390*/  IADD3 R3, PT, PT, -R0, UR6, RZ ;  /* 0x0000000600037c10 */ /* 0x000fc6000fffe1ff */
[----:B------:R-:W-:-:S05]  /*03a0*/  IMAD R10, R10, 0x100, R11 ;  /* 0x000001000a0a7824 */ /* 0x000fca00078e020b */
[----:B------:R-:W-:-:S05]  /*03b0*/  LEA R3, R3, R10, 0x3 ;  /* 0x0000000a03037211 */ /* 0x000fca00078e18ff */
[----:B--2---:R0:W-:Y:S01]  /*03c0*/  STS.64 [R3], R4 ;  /* 0x0000000403007388 */ /* 0x0041e20000000a00 */
[----:B------:R-:W-:Y:S05]  /*03d0*/  BRA `(.L_x_31) ;  /* 0x0000000000147947 */ /* 0x000fea0003800000 */
.L_x_32:
[----:B0-----:R-:W-:-:S05]  /*03e0*/  VIADD R4, R6, 0x2000 ;  /* 0x0000200006047836 */ /* 0x001fca0000000000 */
[----:B------:R-:W-:-:S05]  /*03f0*/  LEA R4, R9, R4, 0x18 ;  /* 0x0000000409047211 */ /* 0x000fca00078ec0ff */
[----:B------:R-:W-:-:S05]  /*0400*/  IMAD R3, R7, 0x100, R4 ;  /* 0x0000010007037824 */ /* 0x000fca00078e0204 */
[----:B------:R-:W-:-:S05]  /*0410*/  LEA R3, R0, R3, 0x3 ;  /* 0x0000000300037211 */ /* 0x000fca00078e18ff */
[----:B------:R1:W-:Y:S02]  /*0420*/  STS.64 [R3], RZ ;  /* 0x000000ff03007388 */ /* 0x0003e40000000a00 */
.L_x_31:
[----:B------:R-:W-:Y:S05]  /*0430*/  BSYNC.RECONVERGENT B0 ;  /* 0x0000000000007941 */ /* 0x000fea0003800200 */
.L_x_29:
[----:B------:R-:W-:Y:S01]  /*0440*/  BAR.SYNC.DEFER_BLOCKING 0x0 ;  /* 0x0000000000007b1d */ /* 0x000fe20000010000 */
[----:B------:R-:W-:Y:S02]  /*0450*/  ISETP.GE.U32.AND P0, PT, R0, R2, PT ;  /* 0x000000020000720c */ /* 0x000fe40003f06070 */
[----:B0-2---:R-:W-:-:S03]  /*0460*/  CS2R R4, SRZ ;  /* 0x0000000000047805 */ /* 0x005fc6000001ff00 */
[----:B------:R-:W-:Y:S08]  /*0470*/  BSSY B0, `(.L_x_33) ;  /* 0x0000020000007945 */ /* 0x000ff00003800000 */
[----:B------:R-:W-:Y:S05]  /*0480*/  @P0 BRA `(.L_x_34) ;  /* 0x0000000000780947 */ /* 0x000fea0003800000 */
[----:B------:R-:W-:Y:S01]  /*0490*/  VIADD R6, R6, 0x2000 ;  /* 0x0000200006067836 */ /* 0x000fe20000000000 */
[----:B------:R-:W-:Y:S01]  /*04a0*/  UMOV UR7, 0xffffffff ;  /* 0xffffffff00077882 */ /* 0x000fe20000000000 */
[----:B------:R-:W-:-:S03]  /*04b0*/  IMAD R8, R0, 0x100, R8 ;  /* 0x0000010000087824 */ /* 0x000fc600078e0208 */
[----:B------:R-:W-:Y:S01]  /*04c0*/  LEA R9, R9, R6, 0x18 ;  /* 0x0000000609097211 */ /* 0x000fe200078ec0ff */
[----:B-1----:R-:W-:-:S03]  /*04d0*/  IMAD R3, R7, 0x8, R8 ;  /* 0x0000000807037824 */ /* 0x002fc600078e0208 */
[----:B------:R-:W-:-:S05]  /*04e0*/  LEA R4, R0, R9, 0x8 ;  /* 0x0000000900047211 */ /* 0x000fca00078e40ff */
[----:B------:R-:W-:Y:S02]  /*04f0*/  IMAD R8, R7, 0x8, R4 ;  /* 0x0000000807087824 */ /* 0x000fe400078e0204 */
[----:B------:R-:W-:Y:S04]  /*0500*/  LDS.64 R4, [R3] ;  /* 0x0000000003047984 */ /* 0x000fe80000000a00 */
[----:B------:R-:W0:Y:S02]  /*0510*/  LDS.64 R8, [R8] ;  /* 0x0000000008087984 */ /* 0x000e240000000a00 */
[----:B0-----:R-:W-:Y:S01]  /*0520*/  DMUL R4, R4, R8 ;  /* 0x0000000804047228 */ /* 0x001fe20000000000 */
[----:B------:R-:W-:Y:S10]  /*0530*/  BRA.DIV UR7, `(.L_x_35) ;  /* 0x0000000207707947 */ /* 0x000ff4000b800000 */
[----:B------:R-:W-:Y:S04]  /*0540*/  SHFL.BFLY PT, R9, R5, 0x10, 0x1f ;  /* 0x0e001f0005097f89 */ /* 0x000fe800000e0000 */
[----:B------:R-:W0:Y:S02]  /*0550*/  SHFL.BFLY PT, R8, R4, 0x10, 0x1f ;  /* 0x0e001f0004087f89 */ /* 0x000e2400000e0000 */
[----:B0-----:R-:W-:-:S07]  /*0560*/  DADD R8, R4, R8 ;  /* 0x0000000004087229 */ /* 0x001fce0000000008 */
[----:B------:R-:W0:Y:S04]  /*0570*/  SHFL.BFLY PT, R11, R9, 0x8, 0x1f ;  /* 0x0d001f00090b7f89 */ /* 0x000e2800000e0000 */
[----:B------:R-:W1:Y:S01]  /*0580*/  SHFL.BFLY PT, R10, R8, 0x8, 0x1f ;  /* 0x0d001f00080a7f89 */ /* 0x000e6200000e0000 */
[----:B0-----:R-:W-:Y:S01]  /*0590*/  IMAD.MOV.U32 R5, RZ, RZ, R11 ;  /* 0x000000ffff057224 */ /* 0x001fe200078e000b */
[----:B-1----:R-:W-:-:S06]  /*05a0*/  MOV R4, R10 ;  /* 0x0000000a00047202 */ /* 0x002fcc0000000f00 */
[----:B------:R-:W-:-:S07]  /*05b0*/  DADD R10, R8, R4 ;  /* 0x00000000080a7229 */ /* 0x000fce0000000004 */
[----:B------:R-:W0:Y:S04]  /*05c0*/  SHFL.BFLY PT, R13, R11, 0x4, 0x1f ;  /* 0x0c801f000b0d7f89 */ /* 0x000e2800000e0000 */
[----:B------:R-:W1:Y:S01]  /*05d0*/  SHFL.BFLY PT, R12, R10, 0x4, 0x1f ;  /* 0x0c801f000a0c7f89 */ /* 0x000e6200000e0000 */
[----:B0-----:R-:W-:Y:S01]  /*05e0*/  IMAD.MOV.U32 R5, RZ, RZ, R13 ;  /* 0x000000ffff057224 */ /* 0x001fe200078e000d */
[----:B-1----:R-:W-:-:S06]  /*05f0*/  MOV R4, R12 ;  /* 0x0000000c00047202 */ /* 0x002fcc0000000f00 */
[----:B------:R-:W-:-:S07]  /*0600*/  DADD R12, R10, R4 ;  /* 0x000000000a0c7229 */ /* 0x000fce0000000004 */
[----:B------:R-:W-:Y:S04]  /*0610*/  SHFL.BFLY PT, R5, R13, 0x2, 0x1f ;  /* 0x0c401f000d057f89 */ /* 0x000fe800000e0000 */
[----:B------:R-:W0:Y:S02]  /*0620*/  SHFL.BFLY PT, R4, R12, 0x2, 0x1f ;  /* 0x0c401f000c047f89 */ /* 0x000e2400000e0000 */
[----:B0-----:R-:W-:-:S07]  /*0630*/  DADD R4, R12, R4 ;  /* 0x000000000c047229 */ /* 0x001fce0000000004 */
[----:B------:R0:W1:Y:S04]  /*0640*/  SHFL.BFLY PT, R9, R5, 0x1, 0x1f ;  /* 0x0c201f0005097f89 */ /* 0x00006800000e0000 */
[----:B------:R0:W2:Y:S02]  /*0650*/  SHFL.BFLY PT, R8, R4, 0x1, 0x1f ;  /* 0x0c201f0004087f89 */ /* 0x0000a400000e0000 */
.L_x_46:
[----:B012---:R-:W-:-:S11]  /*0660*/  DADD R4, R4, R8 ;  /* 0x0000000004047229 */ /* 0x007fd60000000008 */
.L_x_34:
[----:B------:R-:W-:Y:S05]  /*0670*/  BSYNC B0 ;  /* 0x0000000000007941 */ /* 0x000fea0003800000 */
.L_x_33:
[----:B------:R-:W-:-:S13]  /*0680*/  ISETP.NE.OR P0, PT, R7, RZ, P0 ;  /* 0x000000ff0700720c */ /* 0x000fda0000705670 */
[----:B------:R-:W-:Y:S05]  /*0690*/  @P0 EXIT ;  /* 0x000000000000094d */ /* 0x000fea0003800000 */
[----:B------:R-:W0:Y:S01]  /*06a0*/  LDC.64 R8, c[0x0][0x3a0] ;  /* 0x0000e800ff087b82 */ /* 0x000e220000000a00 */
[----:B-1----:R-:W-:Y:S01]  /*06b0*/  IMAD R3, R2, UR6, R0 ;  /* 0x0000000602037c24 */ /* 0x002fe2000f8e0200 */
[----:B------:R-:W-:-:S03]  /*06c0*/  CS2R R6, SRZ ;  /* 0x0000000000067805 */ /* 0x000fc6000001ff00 */
[----:B0-----:R-:W-:-:S05]  /*06d0*/  IMAD.WIDE.U32 R2, R3, 0x10, R8 ;  /* 0x0000001003027825 */ /* 0x001fca00078e0008 */
[----:B------:R-:W-:Y:S01]  /*06e0*/  STG.E.128 desc[UR4][R2.64], R4 ;  /* 0x0000000402007986 */ /* 0x000fe2000c101d04 */
[----:B------:R-:W-:Y:S05]  /*06f0*/  EXIT ;  /* 0x000000000000794d */ /* 0x000fea0003800000 */
.L_x_35:
[----:B------:R-:W-:Y:S01]  /*0700*/  MOV R14, R5 ;  /* 0x00000005000e7202 */ /* 0x000fe20000000f00 */
[----:B------:R-:W-:Y:S01]  /*0710*/  IMAD.MOV.U32 R15, RZ, RZ, 0x10 ;  /* 0x00000010ff0f7424 */ /* 0x000fe200078e00ff */
[----:B------:R-:W-:Y:S01]  /*0720*/  MOV R16, 0x1f ;  /* 0x0000001f00107802 */ /* 0x000fe20000000f00 */
[----:B------:R-:W-:-:S07]  /*0730*/  IMAD.MOV.U32 R3, RZ, RZ, -0x1 ;  /* 0xffffffffff037424 */ /* 0x000fce00078e00ff */
[----:B------:R-:W-:Y:S05]  /*0740*/  WARPSYNC.COLLECTIVE R3, `(.L_x_36) ;  /* 0x0000000003087348 */ /* 0x000fea0003c00000 */
[----:B------:R0:W1:Y:S02]  /*0750*/  SHFL.BFLY P1, R6, R14, R15, R16 ;  /* 0x0c00000f0e067389 */ /* 0x0000640000020010 */
[----:B01----:R-:W-:Y:S05]  /*0760*/  ENDCOLLECTIVE ;  /* 0x000000000000791b */ /* 0x003fea0003800000 */
.L_x_36:
[----:B------:R-:W-:Y:S01]  /*0770*/  IMAD.MOV.U32 R14, RZ, RZ, R4 ;  /* 0x000000ffff0e7224 */ /* 0x000fe200078e0004 */
[----:B------:R-:W-:-:S07]  /*0780*/  MOV R9, R6 ;  /* 0x0000000600097202 */ /* 0x000fce0000000f00 */
[----:B------:R-:W-:Y:S05]  /*0790*/  WARPSYNC.COLLECTIVE R3, `(.L_x_37) ;  /* 0x0000000003087348 */ /* 0x000fea0003c00000 */
[----:B------:R0:W1:Y:S02]  /*07a0*/  SHFL.BFLY P1, R6, R14, R15, R16 ;  /* 0x0c00000f0e067389 */ /* 0x0000640000020010 */
[----:B01----:R-:W-:Y:S05]  /*07b0*/  ENDCOLLECTIVE ;  /* 0x000000000000791b */ /* 0x003fea0003800000 */
.L_x_37:
[----:B------:R-:W-:Y:S02]  /*07c0*/  MOV R15, 0x8 ;  /* 0x00000008000f7802 */ /* 0x000fe40000000f00 */
[----:B------:R-:W-:-:S06]  /*07d0*/  MOV R8, R6 ;  /* 0x0000000600087202 */ /* 0x000fcc0000000f00 */
[----:B------:R-:W-:-:S10]  /*07e0*/  DADD R8, R4, R8 ;  /* 0x0000000004087229 */ /* 0x000fd40000000008 */
[----:B------:R-:W-:-:S07]  /*07f0*/  IMAD.MOV.U32 R14, RZ, RZ, R9 ;  /* 0x000000ffff0e7224 */ /* 0x000fce00078e0009 */
[----:B------:R-:W-:Y:S05]  /*0800*/  WARPSYNC.COLLECTIVE R3, `(.L_x_38) ;  /* 0x0000000003087348 */ /* 0x000fea0003c00000 */
[----:B------:R0:W1:Y:S02]  /*0810*/  SHFL.BFLY P1, R6, R14, R15, R16 ;  /* 0x0c00000f0e067389 */ /* 0x0000640000020010 */
[----:B01----:R-:W-:Y:S05]  /*0820*/  ENDCOLLECTIVE ;  /* 0x000000000000791b */ /* 0x003fea0003800000 */
.L_x_38:
[----:B------:R-:W-:Y:S01]  /*0830*/  MOV R14, R8 ;  /* 0x00000008000e7202 */ /* 0x000fe20000000f00 */
[----:B------:R-:W-:-:S07]  /*0840*/  IMAD.MOV.U32 R11, RZ, RZ, R6 ;  /* 0x000000ffff0b7224 */ /* 0x000fce00078e0006 */
[----:B------:R-:W-:Y:S05]  /*0850*/  WARPSYNC.COLLECTIVE R3, `(.L_x_39) ;  /* 0x0000000003087348 */ /* 0x000fea0003c00000 */
[----:B------:R0:W1:Y:S02]  /*0860*/  SHFL.BFLY P1, R6, R14, R15, R16 ;  /* 0x0c00000f0e067389 */ /* 0x0000640000020010 */
[----:B01----:R-:W-:Y:S05]  /*0870*/  ENDCOLLECTIVE ;  /* 0x000000000000791b */ /* 0x003fea0003800000 */
.L_x_39:
[----:B------:R-:W-:Y:S02]  /*0880*/  IMAD.MOV.U32 R15, RZ, RZ, 0x4 ;  /* 0x00000004ff0f7424 */ /* 0x000fe400078e00ff */
[----:B------:R-:W-:-:S06]  /*0890*/  IMAD.MOV.U32 R10, RZ, RZ, R6 ;  /* 0x000000ffff0a7224 */ /* 0x000fcc00078e0006 */
[----:B------:R-:W-:-:S10]  /*08a0*/  DADD R10, R8, R10 ;  /* 0x00000000080a7229 */ /* 0x000fd4000000000a */
[----:B------:R-:W-:-:S07]  /*08b0*/  MOV R14, R11 ;  /* 0x0000000b000e7202 */ /* 0x000fce0000000f00 */
[----:B------:R-:W-:Y:S05]  /*08c0*/  WARPSYNC.COLLECTIVE R3, `(.L_x_40) ;  /* 0x0000000003087348 */ /* 0x000fea0003c00000 */
[----:B------:R0:W1:Y:S02]  /*08d0*/  SHFL.BFLY P1, R6, R14, R15, R16 ;  /* 0x0c00000f0e067389 */ /* 0x0000640000020010 */
[----:B01----:R-:W-:Y:S05]  /*08e0*/  ENDCOLLECTIVE ;  /* 0x000000000000791b */ /* 0x003fea0003800000 */
.L_x_40:
[----:B------:R-:W-:Y:S01]  /*08f0*/  IMAD.MOV.U32 R14, RZ, RZ, R10 ;  /* 0x000000ffff0e7224 */ /* 0x000fe200078e000a */
[----:B------:R-:W-:-:S07]  /*0900*/  MOV R13, R6 ;  /* 0x00000006000d7202 */ /* 0x000fce0000000f00 */
[----:B------:R-:W-:Y:S05]  /*0910*/  WARPSYNC.COLLECTIVE R3, `(.L_x_41) ;  /* 0x0000000003087348 */ /* 0x000fea0003c00000 */
[----:B------:R0:W1:Y:S02]  /*0920*/  SHFL.BFLY P1, R6, R14, R15, R16 ;  /* 0x0c00000f0e067389 */ /* 0x0000640000020010 */
[----:B01----:R-:W-:Y:S05]  /*0930*/  ENDCOLLECTIVE ;  /* 0x000000000000791b */ /* 0x003fea0003800000 */
.L_x_41:
[----:B------:R-:W-:Y:S02]  /*0940*/  MOV R15, 0x2 ;  /* 0x00000002000f7802 */ /* 0x000fe40000000f00 */
[----:B------:R-:W-:-:S06]  /*0950*/  MOV R12, R6 ;  /* 0x00000006000c7202 */ /* 0x000fcc0000000f00 */
[----:B------:R-:W-:-:S10]  /*0960*/  DADD R12, R10, R12 ;  /* 0x000000000a0c7229 */ /* 0x000fd4000000000c */
[----:B------:R-:W-:-:S07]  /*0970*/  IMAD.MOV.U32 R14, RZ, RZ, R13 ;  /* 0x000000ffff0e7224 */ /* 0x000fce00078e000d */
[----:B------:R-:W-:Y:S05]  /*0980*/  WARPSYNC.COLLECTIVE R3, `(.L_x_42) ;  /* 0x0000000003087348 */ /* 0x000fea0003c00000 */
[----:B------:R0:W1:Y:S02]  /*0990*/  SHFL.BFLY P1, R6, R14, R15, R16 ;  /* 0x0c00000f0e067389 */ /* 0x0000640000020010 */
[----:B01----:R-:W-:Y:S05]  /*09a0*/  ENDCOLLECTIVE ;  /* 0x000000000000791b */ /* 0x003fea0003800000 */
.L_x_42:
[----:B------:R-:W-:Y:S01]  /*09b0*/  MOV R14, R12 ;  /* 0x0000000c000e7202 */ /* 0x000fe20000000f00 */
[----:B------:R-:W-:-:S07]  /*09c0*/  IMAD.MOV.U32 R5, RZ, RZ, R6 ;  /* 0x000000ffff057224 */ /* 0x000fce00078e0006 */
[----:B------:R-:W-:Y:S05]  /*09d0*/  WARPSYNC.COLLECTIVE R3, `(.L_x_43) ;  /* 0x0000000003087348 */ /* 0x000fea0003c00000 */
[----:B------:R0:W1:Y:S02]  /*09e0*/  SHFL.BFLY P1, R6, R14, R15, R16 ;  /* 0x0c00000f0e067389 */ /* 0x0000640000020010 */
[----:B01----:R-:W-:Y:S05]  /*09f0*/  ENDCOLLECTIVE ;  /* 0x000000000000791b */ /* 0x003fea0003800000 */
.L_x_43:
[----:B------:R-:W-:Y:S02]  /*0a00*/  IMAD.MOV.U32 R15, RZ, RZ, 0x1 ;  /* 0x00000001ff0f7424 */ /* 0x000fe400078e00ff */
[----:B------:R-:W-:-:S06]  /*0a10*/  IMAD.MOV.U32 R4, RZ, RZ, R6 ;  /* 0x000000ffff047224 */ /* 0x000fcc00078e0006 */
[----:B------:R-:W-:-:S10]  /*0a20*/  DADD R4, R12, R4 ;  /* 0x000000000c047229 */ /* 0x000fd40000000004 */
[----:B------:R-:W-:-:S07]  /*0a30*/  MOV R14, R5 ;  /* 0x00000005000e7202 */ /* 0x000fce0000000f00 */
[----:B------:R-:W-:Y:S05]  /*0a40*/  WARPSYNC.COLLECTIVE R3, `(.L_x_44) ;  /* 0x0000000003087348 */ /* 0x000fea0003c00000 */
[----:B------:R0:W1:Y:S02]  /*0a50*/  SHFL.BFLY P1, R6, R14, R15, R16 ;  /* 0x0c00000f0e067389 */ /* 0x0000640000020010 */
[----:B01----:R-:W-:Y:S05]  /*0a60*/  ENDCOLLECTIVE ;  /* 0x000000000000791b */ /* 0x003fea0003800000 */
.L_x_44:
[----:B------:R-:W-:Y:S01]  /*0a70*/  IMAD.MOV.U32 R14, RZ, RZ, R4 ;  /* 0x000000ffff0e7224 */ /* 0x000fe200078e0004 */
[----:B------:R-:W-:-:S07]  /*0a80*/  MOV R9, R6 ;  /* 0x0000000600097202 */ /* 0x000fce0000000f00 */
[----:B------:R-:W-:Y:S05]  /*0a90*/  WARPSYNC.COLLECTIVE R3, `(.L_x_45) ;  /* 0x0000000003087348 */ /* 0x000fea0003c00000 */
[----:B------:R0:W1:Y:S02]  /*0aa0*/  SHFL.BFLY P1, R6, R14, R15, R16 ;  /* 0x0c00000f0e067389 */ /* 0x0000640000020010 */
[----:B01----:R-:W-:Y:S05]  /*0ab0*/  ENDCOLLECTIVE ;  /* 0x000000000000791b */ /* 0x003fea0003800000 */
.L_x_45:
[----:B------:R-:W-:Y:S01]  /*0ac0*/  MOV R8, R6 ;  /* 0x0000000600087202 */ /* 0x000fe20000000f00 */
[----:B------:R-:W-:Y:S06]  /*0ad0*/  BRA `(.L_x_46) ;  /* 0xfffffff800e07947 */ /* 0x000fec000383ffff */
.L_x_47:
        /* <DEDUP_REMOVED lines=10> */
.L_x_280:


//--------------------- .text._cupy_channelizer_32x32_complex64_complex64 --------------------------
	.section	.text._cupy_channelizer_32x32_complex64_complex64,"ax",@progbits
	.align	128
        .global         _cupy_channelizer_32x32_complex64_complex64
        .type           _cupy_channelizer_32x32_complex64_complex64,@function
        .size           _cupy_channelizer_32x32_complex64_complex64,(.L_x_281 - _cupy_channelizer_32x32_complex64_complex64)
        .other          _cupy_channelizer_32x32_complex64_complex64,@"STO_CUDA_ENTRY STV_DEFAULT"
_cupy_channelizer_32x32_complex64_complex64:
.text._cupy_channelizer_32x32_complex64_complex64:
        /* <DEDUP_REMOVED lines=14> */
[----:B------:R-:W-:Y:S01]  /*00e0*/  @P0 MOV R0, UR6 ;  /* 0x0000000600000c02 */ /* 0x000fe20008000f00 */
[----:B0-----:R-:W-:-:S05]  /*00f0*/  @P0 IMAD.U32 R9, RZ, RZ, UR7 ;  /* 0x00000007ff090e24 */ /* 0x001fca000f8e00ff */
[----:B------:R-:W-:Y:S01]  /*0100*/  @P0 LEA R4, R9, R0, 0x18 ;  /* 0x0000000009040211 */ /* 0x000fe200078ec0ff */
[----:B------:R-:W-:Y:S01]  /*0110*/  @!P0 IMAD.U32 R9, RZ, RZ, UR7 ;  /* 0x00000007ff098e24 */ /* 0x000fe2000f8e00ff */
[----:B------:R-:W-:Y:S01]  /*0120*/  @!P0 MOV R0, UR6 ;  /* 0x0000000600008c02 */ /* 0x000fe20008000f00 */
[----:B------:R-:W0:Y:S01]  /*0130*/  S2UR UR6, SR_CTAID.X ;  /* 0x00000000000679c3 */ /* 0x000e220000002500 */
[----:B------:R-:W-:Y:S02]  /*0140*/  @P0 LEA R6, R7, R4, 0x8 ;  /* 0x0000000407060211 */ /* 0x000fe400078e40ff */
[----:B------:R-:W-:Y:S02]  /*0150*/  @!P0 LEA R4, R9, R0, 0x18 ;  /* 0x0000000009048211 */ /* 0x000fe400078ec0ff */
[----:B------:R-:W-:-:S03]  /*0160*/  @P0 LEA R6, R5, R6, 0x3 ;  /* 0x0000000605060211 */ /* 0x000fc600078e18ff */
[----:B------:R-:W-:-:S04]  /*0170*/  @!P0 IMAD R8, R7, 0x100, R4 ;  /* 0x0000010007088824 */ /* 0x000fc800078e0204 */
[----:B------:R-:W-:Y:S01]  /*0180*/  @!P0 IMAD R8, R5, 0x8, R8 ;  /* 0x0000000805088824 */ /* 0x000fe200078e0208 */
[----:B0-----:R-:W-:Y:S01]  /*0190*/  ISETP.LE.U32.AND P1, PT, R3, UR6, PT ;  /* 0x0000000603007c0c */ /* 0x001fe2000bf23070 */
[----:B--2---:R-:W-:-:S05]  /*01a0*/  @P0 FADD R11, -R11, -RZ ;  /* 0x800000ff0b0b0221 */ /* 0x004fca0000000100 */
[----:B------:R0:W-:Y:S04]  /*01b0*/  @P0 STS.64 [R6], R10 ;  /* 0x0000000a06000388 */ /* 0x0001e80000000a00 */
[----:B------:R0:W-:Y:S03]  /*01c0*/  @!P0 STS.64 [R8], RZ ;  /* 0x000000ff08008388 */ /* 0x0001e60000000a00 */
        /* <DEDUP_REMOVED lines=11> */
[----:B------:R-:W-:Y:S02]  /*0280*/  IADD3 R13, PT, PT, R13, R2, RZ ;  /* 0x000000020d0d7210 */ /* 0x000fe40007ffe0ff */
[----:B------:R-:W-:Y:S01]  /*0290*/  LEA R6, R9, R6, 0x18 ;  /* 0x0000000609067211 */ /* 0x000fe200078ec0ff */
[----:B------:R-:W-:-:S03]  /*02a0*/  IMAD.IADD R3, R8, 0x1, R3 ;  /* 0x0000000108037824 */ /* 0x000fc600078e0203 */
[----:B------:R-:W-:-:S05]  /*02b0*/  LEA R6, R13, R6, 0x8 ;  /* 0x000000060d067211 */ /* 0x000fca00078e40ff */
[----:B------:R-:W-:Y:S02]  /*02c0*/  IMAD R3, R3, 0x8, R6 ;  /* 0x0000000803037824 */ /* 0x000fe400078e0206 */
[----:B--2---:R-:W-:Y:S01]  /*02d0*/  FADD R13, -R11, -RZ ;  /* 0x800000ff0b0d7221 */ /* 0x004fe20000000100 */
[----:B------:R-:W-:-:S05]  /*02e0*/  MOV R12, R10 ;  /* 0x0000000a000c7202 */ /* 0x000fca0000000f00 */
[----:B------:R2:W-:Y:S01]  /*02f0*/  STS.64 [R3], R12 ;  /* 0x0000000c03007388 */ /* 0x0005e20000000a00 */
[----:B------:R-:W-:Y:S05]  /*0300*/  BRA `(.L_x_50) ;  /* 0x0000000000587947 */ /* 0x000fea0003800000 */
.L_x_49:
[----:B------:R-:W-:-:S04]  /*0310*/  ISETP.LE.U32.AND P0, PT, R5, UR6, PT ;  /* 0x0000000605007c0c */ /* 0x000fc8000bf03070 */
[----:B------:R-:W-:-:S13]  /*0320*/  ISETP.GE.U32.OR P0, PT, R7, R2, !P0 ;  /* 0x000000020700720c */ /* 0x000fda0004706470 */
[----:B------:R-:W-:Y:S05]  /*0330*/  @P0 BRA `(.L_x_51) ;  /* 0x0000000000380947 */ /* 0x000fea0003800000 */
[----:B0-----:R-:W0:Y:S01]  /*0340*/  LDC.64 R10, c[0x0][0x390] ;  /* 0x0000e400ff0a7b82 */ /* 0x001e220000000a00 */
[----:B------:R-:W-:-:S04]  /*0350*/  IMAD R3, R5, R2, R7 ;  /* 0x0000000205037224 */ /* 0x000fc800078e0207 */
[----:B0-----:R-:W-:-:S06]  /*0360*/  IMAD.WIDE.U32 R10, R3, 0x8, R10 ;  /* 0x00000008030a7825 */ /* 0x001fcc00078e000a */
[----:B------:R-:W2:Y:S01]  /*0370*/  LDG.E.64.CONSTANT R10, desc[UR4][R10.64] ;  /* 0x000000040a0a7981 */ /* 0x000ea2000c1e9b00 */
[----:B------:R-:W-:Y:S01]  /*0380*/  VIADD R8, R0, 0x2000 ;  /* 0x0000200000087836 */ /* 0x000fe20000000000 */
[----:B------:R-:W-:-:S04]  /*0390*/  LOP3.LUT R3, RZ, R7, RZ, 0x33, !PT ;  /* 0x00000007ff037212 */ /* 0x000fc800078e33ff */
[----:B------:R-:W-:Y:S02]  /*03a0*/  IADD3 R6, PT, PT, R3, R2, RZ ;  /* 0x0000000203067210 */ /* 0x000fe40007ffe0ff */
[----:B------:R-:W-:Y:S02]  /*03b0*/  LEA R13, R9, R8, 0x18 ;  /* 0x00000008090d7211 */ /* 0x000fe400078ec0ff */
[----:B------:R-:W-:-:S03]  /*03c0*/  IADD3 R3, PT, PT, -R5, UR6, RZ ;  /* 0x0000000605037c10 */ /* 0x000fc6000fffe1ff */
[----:B------:R-:W-:-:S05]  /*03d0*/  IMAD R6, R6, 0x100, R13 ;  /* 0x0000010006067824 */ /* 0x000fca00078e020d */
[----:B------:R-:W-:Y:S01]  /*03e0*/  LEA R3, R3, R6, 0x3 ;  /* 0x0000000603037211 */ /* 0x000fe200078e18ff */
[----:B--2---:R-:W-:-:S05]  /*03f0*/  FADD R11, -R11, -RZ ;  /* 0x800000ff0b0b7221 */ /* 0x004fca0000000100 */
[----:B------:R0:W-:Y:S01]  /*0400*/  STS.64 [R3], R10 ;  /* 0x0000000a03007388 */ /* 0x0001e20000000a00 */
[----:B------:R-:W-:Y:S05]  /*0410*/  BRA `(.L_x_50) ;  /* 0x0000000000147947 */ /* 0x000fea0003800000 */
.L_x_51:
[----:B0-----:R-:W-:-:S04]  /*0420*/  IADD3 R6, PT, PT, R0, 0x2000, RZ ;  /* 0x0000200000067810 */ /* 0x001fc80007ffe0ff */
[----:B------:R-:W-:-:S05]  /*0430*/  LEA R6, R9, R6, 0x18 ;  /* 0x0000000609067211 */ /* 0x000fca00078ec0ff */
[----:B------:R-:W-:-:S05]  /*0440*/  IMAD R6, R7, 0x100, R6 ;  /* 0x0000010007067824 */ /* 0x000fca00078e0206 */
[----:B------:R-:W-:-:S05]  /*0450*/  LEA R6, R5, R6, 0x3 ;  /* 0x0000000605067211 */ /* 0x000fca00078e18ff */
[----:B------:R1:W-:Y:S02]  /*0460*/  STS.64 [R6], RZ ;  /* 0x000000ff06007388 */ /* 0x0003e40000000a00 */
.L_x_50:
[----:B------:R-:W-:Y:S05]  /*0470*/  BSYNC.RECONVERGENT B0 ;  /* 0x0000000000007941 */ /* 0x000fea0003800200 */
.L_x_48:
[----:B------:R-:W-:Y:S01]  /*0480*/  BAR.SYNC.DEFER_BLOCKING 0x0 ;  /* 0x0000000000007b1d */ /* 0x000fe20000010000 */
[----:B------:R-:W-:Y:S02]  /*0490*/  ISETP.GE.U32.AND P0, PT, R5, R2, PT ;  /* 0x000000020500720c */ /* 0x000fe40003f06070 */
[----:B0-----:R-:W-:-:S03]  /*04a0*/  CS2R R10, SRZ ;  /* 0x00000000000a7805 */ /* 0x001fc6000001ff00 */
[----:B------:R-:W-:Y:S08]  /*04b0*/  BSSY B0, `(.L_x_52) ;  /* 0x0000024000007945 */ /* 0x000ff00003800000 */
[----:B------:R-:W-:Y:S05]  /*04c0*/  @P0 BRA `(.L_x_53) ;  /* 0x0000000000880947 */ /* 0x000fea0003800000 */
[----:B------:R-:W-:Y:S01]  /*04d0*/  IADD3 R0, PT, PT, R0, 0x2000, RZ ;  /* 0x0000200000007810 */ /* 0x000fe20007ffe0ff */
[----:B------:R-:W-:Y:S01]  /*04e0*/  IMAD R4, R5, 0x100, R4 ;  /* 0x0000010005047824 */ /* 0x000fe200078e0204 */
[----:B------:R-:W-:Y:S02]  /*04f0*/  UMOV UR7, 0xffffffff ;  /* 0xffffffff00077882 */ /* 0x000fe40000000000 */
[----:B------:R-:W-:Y:S02]  /*0500*/  LEA R0, R9, R0, 0x18 ;  /* 0x0000000009007211 */ /* 0x000fe400078ec0ff */
[----:B------:R-:W-:Y:S02]  /*0510*/  LEA R4, R7, R4, 0x3 ;  /* 0x0000000407047211 */ /* 0x000fe400078e18ff */
[----:B------:R-:W-:-:S03]  /*0520*/  LEA R0, R5, R0, 0x8 ;  /* 0x0000000005007211 */ /* 0x000fc600078e40ff */
[----:B------:R-:W-:Y:S02]  /*0530*/  LDS.64 R8, [R4] ;  /* 0x0000000004087984 */ /* 0x000fe40000000a00 */
[----:B------:R-:W-:-:S05]  /*0540*/  IMAD R0, R7, 0x8, R0 ;  /* 0x0000000807007824 */ /* 0x000fca00078e0200 */
[----:B------:R-:W2:Y:S02]  /*0550*/  LDS.64 R10, [R0] ;  /* 0x00000000000a7984 */ /* 0x000ea40000000a00 */
[-C--:B--2---:R-:W-:Y:S01]  /*0560*/  FMUL R3, R9, R11.reuse ;  /* 0x0000000b09037220 */ /* 0x084fe20000400000 */
[----:B-1----:R-:W-:-:S03]  /*0570*/  FMUL R6, R8, R11 ;  /* 0x0000000b08067220 */ /* 0x002fc60000400000 */
[-C--:B------:R-:W-:Y:S01]  /*0580*/  FFMA R3, R8, R10.reuse, -R3 ;  /* 0x0000000a08037223 */ /* 0x080fe20000000803 */
[----:B------:R-:W-:Y:S01]  /*0590*/  FFMA R6, R9, R10, R6 ;  /* 0x0000000a09067223 */ /* 0x000fe20000000006 */
[----:B------:R-:W-:Y:S06]  /*05a0*/  BRA.DIV UR7, `(.L_x_54) ;  /* 0x0000000207707947 */ /* 0x000fec000b800000 */
[----:B------:R-:W0:Y:S04]  /*05b0*/  SHFL.BFLY PT, R0, R3, 0x10, 0x1f ;  /* 0x0e001f0003007f89 */ /* 0x000e2800000e0000 */
[----:B------:R-:W1:Y:S01]  /*05c0*/  SHFL.BFLY PT, R11, R6, 0x10, 0x1f ;  /* 0x0e001f00060b7f89 */ /* 0x000e6200000e0000 */
[----:B0-----:R-:W-:Y:S01]  /*05d0*/  FADD R0, R3, R0 ;  /* 0x0000000003007221 */ /* 0x001fe20000000000 */
[----:B-1----:R-:W-:-:S04]  /*05e0*/  FADD R11, R6, R11 ;  /* 0x0000000b060b7221 */ /* 0x002fc80000000000 */
        /* <DEDUP_REMOVED lines=13> */
[----:B------:R1:W2:Y:S02]  /*06c0*/  SHFL.BFLY PT, R11, R6, 0x1, 0x1f ;  /* 0x0c201f00060b7f89 */ /* 0x0002a400000e0000 */
[----:B01----:R-:W-:-:S07]  /*06d0*/  FADD R10, R3, R0 ;  /* 0x00000000030a7221 */ /* 0x003fce0000000000 */
.L_x_65:
[----:B--2---:R-:W-:-:S07]  /*06e0*/  FADD R11, R6, R11 ;  /* 0x0000000b060b7221 */ /* 0x004fce0000000000 */
.L_x_53:
[----:B------:R-:W-:Y:S05]  /*06f0*/  BSYNC B0 ;  /* 0x0000000000007941 */ /* 0x000fea0003800000 */
.L_x_52:
[----:B------:R-:W-:-:S13]  /*0700*/  ISETP.NE.OR P0, PT, R7, RZ, P0 ;  /* 0x000000ff0700720c */ /* 0x000fda0000705670 */
[----:B------:R-:W-:Y:S05]  /*0710*/  @P0 EXIT ;  /* 0x000000000000094d */ /* 0x000fea0003800000 */
[----:B-1----:R-:W0:Y:S01]  /*0720*/  LDC.64 R6, c[0x0][0x3a0] ;  /* 0x0000e800ff067b82 */ /* 0x002e220000000a00 */
[----:B--2---:R-:W-:-:S04]  /*0730*/  IMAD R3, R2, UR6, R5 ;  /* 0x0000000602037c24 */ /* 0x004fc8000f8e0205 */
[----:B0-----:R-:W-:-:S05]  /*0740*/  IMAD.WIDE.U32 R2, R3, 0x8, R6 ;  /* 0x0000000803027825 */ /* 0x001fca00078e0006 */
[----:B------:R-:W-:Y:S01]  /*0750*/  STG.E.64 desc[UR4][R2.64], R10 ;  /* 0x0000000a02007986 */ /* 0x000fe2000c101b04 */
[----:B------:R-:W-:Y:S05]  /*0760*/  EXIT ;  /* 0x000000000000794d */ /* 0x000fea0003800000 */
.L_x_54:
[----:B------:R-:W-:Y:S01]  /*0770*/  HFMA2 R14, -RZ, RZ, 0, 9.5367431640625e-07 ;  /* 0x00000010ff0e7431 */ /* 0x000fe200000001ff */
[----:B------:R-:W-:Y:S01]  /*0780*/  MOV R15, R3 ;  /* 0x00000003000f7202 */ /* 0x000fe20000000f00 */
[----:B------:R-:W-:Y:S01]  /*0790*/  IMAD.MOV.U32 R17, RZ, RZ, 0x1f ;  /* 0x0000001fff117424 */ /* 0x000fe200078e00ff */
[----:B------:R-:W-:-:S07]  /*07a0*/  MOV R12, 0xffffffff ;  /* 0xffffffff000c7802 */ /* 0x000fce0000000f00 */
[----:B------:R-:W-:Y:S05]  /*07b0*/  WARPSYNC.COLLECTIVE R12, `(.L_x_55) ;  /* 0x000000000c087348 */ /* 0x000fea0003c00000 */
[----:B------:R0:W1:Y:S02]  /*07c0*/  SHFL.BFLY P1, R10, R15, R14, R17 ;  /* 0x0c00000e0f0a7389 */ /* 0x0000640000020011 */
[----:B01----:R-:W-:Y:S05]  /*07d0*/  ENDCOLLECTIVE ;  /* 0x000000000000791b */ /* 0x003fea0003800000 */
.L_x_55:
[----:B------:R-:W-:Y:S01]  /*07e0*/  HFMA2 R14, -RZ, RZ, 0, 4.76837158203125e-07 ;  /* 0x00000008ff0e7431 */ /* 0x000fe200000001ff */
[----:B------:R-:W-:-:S05]  /*07f0*/  MOV R0, R10 ;  /* 0x0000000a00007202 */ /* 0x000fca0000000f00 */
[----:B------:R-:W-:-:S04]  /*0800*/  FADD R0, R3, R0 ;  /* 0x0000000003007221 */ /* 0x000fc80000000000 */
[----:B------:R-:W-:-:S07]  /*0810*/  IMAD.MOV.U32 R15, RZ, RZ, R0 ;  /* 0x000000ffff0f7224 */ /* 0x000fce00078e0000 */
[----:B------:R-:W-:Y:S05]  /*0820*/  WARPSYNC.COLLECTIVE R12, `(.L_x_56) ;  /* 0x000000000c087348 */ /* 0x000fea0003c00000 */
[----:B------:R0:W1:Y:S02]  /*0830*/  SHFL.BFLY P1, R10, R15, R14, R17 ;  /* 0x0c00000e0f0a7389 */ /* 0x0000640000020011 */
[----:B01----:R-:W-:Y:S05]  /*0840*/  ENDCOLLECTIVE ;  /* 0x000000000000791b */ /* 0x003fea0003800000 */
.L_x_56:
[----:B------:R-:W-:Y:S01]  /*0850*/  HFMA2 R14, -RZ, RZ, 0, 2.384185791015625e-07 ;  /* 0x00000004ff0e7431 */ /* 0x000fe200000001ff */
[----:B------:R-:W-:-:S05]  /*0860*/  MOV R9, R10 ;  /* 0x0000000a00097202 */ /* 0x000fca0000000f00 */
[----:B------:R-:W-:-:S04]  /*0870*/  FADD R9, R0, R9 ;  /* 0x0000000900097221 */ /* 0x000fc80000000000 */
[----:B------:R-:W-:-:S07]  /*0880*/  IMAD.MOV.U32 R15, RZ, RZ, R9 ;  /* 0x000000ffff0f7224 */ /* 0x000fce00078e0009 */
[----:B------:R-:W-:Y:S05]  /*0890*/  WARPSYNC.COLLECTIVE R12, `(.L_x_57) ;  /* 0x000000000c087348 */ /* 0x000fea0003c00000 */
[----:B------:R0:W1:Y:S02]  /*08a0*/  SHFL.BFLY P1, R10, R15, R14, R17 ;  /* 0x0c00000e0f0a7389 */ /* 0x0000640000020011 */
[----:B01----:R-:W-:Y:S05]  /*08b0*/  ENDCOLLECTIVE ;  /* 0x000000000000791b */ /* 0x003fea0003800000 */
.L_x_57:
[----:B------:R-:W-:Y:S01]  /*08c0*/  HFMA2 R14, -RZ, RZ, 0, 1.1920928955078125e-07 ;  /* 0x00000002ff0e7431 */ /* 0x000fe200000001ff */
[----:B------:R-:W-:-:S05]  /*08d0*/  MOV R4, R10 ;  /* 0x0000000a00047202 */ /* 0x000fca0000000f00 */
[----:B------:R-:W-:-:S04]  /*08e0*/  FADD R4, R9, R4 ;  /* 0x0000000409047221 */ /* 0x000fc80000000000 */
[----:B------:R-:W-:-:S07]  /*08f0*/  IMAD.MOV.U32 R15, RZ, RZ, R4 ;  /* 0x000000ffff0f7224 */ /* 0x000fce00078e0004 */
[----:B------:R-:W-:Y:S05]  /*0900*/  WARPSYNC.COLLECTIVE R12, `(.L_x_58) ;  /* 0x000000000c087348 */ /* 0x000fea0003c00000 */
[----:B------:R0:W1:Y:S02]  /*0910*/  SHFL.BFLY P1, R10, R15, R14, R17 ;  /* 0x0c00000e0f0a7389 */ /* 0x0000640000020011 */
[----:B01----:R-:W-:Y:S05]  /*0920*/  ENDCOLLECTIVE ;  /* 0x000000000000791b */ /* 0x003fea0003800000 */
.L_x_58:
[----:B------:R-:W-:Y:S01]  /*0930*/  HFMA2 R14, -RZ, RZ, 0, 5.9604644775390625e-08 ;  /* 0x00000001ff0e7431 */ /* 0x000fe200000001ff */
[----:B------:R-:W-:-:S05]  /*0940*/  MOV R3, R10 ;  /* 0x0000000a00037202 */ /* 0x000fca0000000f00 */
[----:B------:R-:W-:-:S04]  /*0950*/  FADD R3, R4, R3 ;  /* 0x0000000304037221 */ /* 0x000fc80000000000 */
[----:B------:R-:W-:-:S07]  /*0960*/  IMAD.MOV.U32 R15, RZ, RZ, R3 ;  /* 0x000000ffff0f7224 */ /* 0x000fce00078e0003 */
[----:B------:R-:W-:Y:S05]  /*0970*/  WARPSYNC.COLLECTIVE R12, `(.L_x_59) ;  /* 0x000000000c087348 */ /* 0x000fea0003c00000 */
[----:B------:R0:W1:Y:S02]  /*0980*/  SHFL.BFLY P1, R10, R15, R14, R17 ;  /* 0x0c00000e0f0a7389 */ /* 0x0000640000020011 */
[----:B01----:R-:W-:Y:S05]  /*0990*/  ENDCOLLECTIVE ;  /* 0x000000000000791b */ /* 0x003fea0003800000 */
.L_x_59:
[----:B------:R-:W-:Y:S02]  /*09a0*/  HFMA2 R14, -RZ, RZ, 0, 9.5367431640625e-07 ;  /* 0x00000010ff0e7431 */ /* 0x000fe400000001ff */
[----:B------:R-:W-:Y:S01]  /*09b0*/  IMAD.MOV.U32 R15, RZ, RZ, R6 ;  /* 0x000000ffff0f7224 */ /* 0x000fe200078e0006 */
[----:B------:R-:W-:-:S07]  /*09c0*/  MOV R0, R10 ;  /* 0x0000000a00007202 */ /* 0x000fce0000000f00 */
[----:B------:R-:W-:Y:S05]  /*09d0*/  WARPSYNC.COLLECTIVE R12, `(.L_x_60) ;  /* 0x000000000c087348 */ /* 0x000fea0003c00000 */
[----:B------:R0:W1:Y:S02]  /*09e0*/  SHFL.BFLY P1, R10, R15, R14, R17 ;  /* 0x0c00000e0f0a7389 */ /* 0x0000640000020011 */
[----:B01----:R-:W-:Y:S05]  /*09f0*/  ENDCOLLECTIVE ;  /* 0x000000000000791b */ /* 0x003fea0003800000 */
.L_x_60:
[----:B------:R-:W-:Y:S01]  /*0a00*/  HFMA2 R14, -RZ, RZ, 0, 4.76837158203125e-07 ;  /* 0x00000008ff0e7431 */ /* 0x000fe200000001ff */
[----:B------:R-:W-:-:S05]  /*0a10*/  MOV R11, R10 ;  /* 0x0000000a000b7202 */ /* 0x000fca0000000f00 */
[----:B------:R-:W-:-:S04]  /*0a20*/  FADD R11, R6, R11 ;  /* 0x0000000b060b7221 */ /* 0x000fc80000000000 */
[----:B------:R-:W-:-:S07]  /*0a30*/  IMAD.MOV.U32 R15, RZ, RZ, R11 ;  /* 0x000000ffff0f7224 */ /* 0x000fce00078e000b */
[----:B------:R-:W-:Y:S05]  /*0a40*/  WARPSYNC.COLLECTIVE R12, `(.L_x_61) ;  /* 0x000000000c087348 */ /* 0x000fea0003c00000 */
[----:B------:R0:W1:Y:S02]  /*0a50*/  SHFL.BFLY P1, R10, R15, R14, R17 ;  /* 0x0c00000e0f0a7389 */ /* 0x0000640000020011 */
[----:B01----:R-:W-:Y:S05]  /*0a60*/  ENDCOLLECTIVE ;  /* 0x000000000000791b */ /* 0x003fea0003800000 */
.L_x_61:
[----:B------:R-:W-:Y:S01]  /*0a70*/  HFMA2 R14, -RZ, RZ, 0, 2.384185791015625e-07 ;  /* 0x00000004ff0e7431 */ /* 0x000fe200000001ff */
[----:B------:R-:W-:-:S05]  /*0a80*/  MOV R8, R10 ;  /* 0x0000000a00087202 */ /* 0x000fca0000000f00 */
[----:B------:R-:W-:-:S04]  /*0a90*/  FADD R8, R11, R8 ;  /* 0x000000080b087221 */ /* 0x000fc80000000000 */
[----:B------:R-:W-:-:S07]  /*0aa0*/  IMAD.MOV.U32 R15, RZ, RZ, R8 ;  /* 0x000000ffff0f7224 */ /* 0x000fce00078e0008 */
[----:B------:R-:W-:Y:S05]  /*0ab0*/  WARPSYNC.COLLECTIVE R12, `(.L_x_62) ;  /* 0x000000000c087348 */ /* 0x000fea0003c00000 */
[----:B------:R0:W1:Y:S02]  /*0ac0*/  SHFL.BFLY P1, R10, R15, R14, R17 ;  /* 0x0c00000e0f0a7389 */ /* 0x0000640000020011 */
[----:B01----:R-:W-:Y:S05]  /*0ad0*/  ENDCOLLECTIVE ;  /* 0x000000000000791b */ /* 0x003fea0003800000 */
.L_x_62:
[----:B------:R-:W-:Y:S01]  /*0ae0*/  HFMA2 R14, -RZ, RZ, 0, 1.1920928955078125e-07 ;  /* 0x00000002ff0e7431 */ /* 0x000fe200000001ff */
[----:B------:R-:W-:-:S05]  /*0af0*/  MOV R13, R10 ;  /* 0x0000000a000d7202 */ /* 0x000fca0000000f00 */
[----:B------:R-:W-:-:S04]  /*0b00*/  FADD R13, R8, R13 ;  /* 0x0000000d080d7221 */ /* 0x000fc80000000000 */
[----:B------:R-:W-:-:S07]  /*0b10*/  IMAD.MOV.U32 R15, RZ, RZ, R13 ;  /* 0x000000ffff0f7224 */ /* 0x000fce00078e000d */
[----:B------:R-:W-:Y:S05]  /*0b20*/  WARPSYNC.COLLECTIVE R12, `(.L_x_63) ;  /* 0x000000000c087348 */ /* 0x000fea0003c00000 */
[----:B------:R0:W1:Y:S02]  /*0b30*/  SHFL.BFLY P1, R10, R15, R14, R17 ;  /* 0x0c00000e0f0a7389 */ /* 0x0000640000020011 */
[----:B01----:R-:W-:Y:S05]  /*0b40*/  ENDCOLLECTIVE ;  /* 0x000000000000791b */ /* 0x003fea0003800000 */
.L_x_63:
[----:B------:R-:W-:Y:S01]  /*0b50*/  HFMA2 R14, -RZ, RZ, 0, 5.9604644775390625e-08 ;  /* 0x00000001ff0e7431 */ /* 0x000fe200000001ff */
[----:B------:R-:W-:-:S05]  /*0b60*/  MOV R6, R10 ;  /* 0x0000000a00067202 */ /* 0x000fca0000000f00 */
[----:B------:R-:W-:-:S04]  /*0b70*/  FADD R6, R13, R6 ;  /* 0x000000060d067221 */ /* 0x000fc80000000000 */
[----:B------:R-:W-:-:S07]  /*0b80*/  IMAD.MOV.U32 R15, RZ, RZ, R6 ;  /* 0x000000ffff0f7224 */ /* 0x000fce00078e0006 */
[----:B------:R-:W-:Y:S05]  /*0b90*/  WARPSYNC.COLLECTIVE R12, `(.L_x_64) ;  /* 0x000000000c087348 */ /* 0x000fea0003c00000 */
[----:B------:R0:W1:Y:S02]  /*0ba0*/  SHFL.BFLY P1, R10, R15, R14, R17 ;  /* 0x0c00000e0f0a7389 */ /* 0x0000640000020011 */
[----:B01----:R-:W-:Y:S05]  /*0bb0*/  ENDCOLLECTIVE ;  /* 0x000000000000791b */ /* 0x003fea0003800000 */
.L_x_64:
[----:B------:R-:W-:Y:S01]  /*0bc0*/  MOV R11, R10 ;  /* 0x0000000a000b7202 */ /* 0x000fe20000000f00 */
[----:B------:R-:W-:Y:S01]  /*0bd0*/  FADD R10, R3, R0 ;  /* 0x00000000030a7221 */ /* 0x000fe20000000000 */
[----:B------:R-:W-:Y:S06]  /*0be0*/  BRA `(.L_x_65) ;  /* 0xfffffff800bc7947 */ /* 0x000fec000383ffff */
.L_x_66:
        /* <DEDUP_REMOVED lines=9> */
.L_x_281:


//--------------------- .text._cupy_channelizer_32x32_float32_complex64 --------------------------
	.section	.text._cupy_channelizer_32x32_float32_complex64,"ax",@progbits
	.align	128
        .global         _cupy_channelizer_32x32_float32_complex64
        .type           _cupy_channelizer_32x32_float32_complex64,@function
        .size           _cupy_channelizer_32x32_float32_complex64,(.L_x_282 - _cupy_channelizer_32x32_float32_complex64)
        .other          _cupy_channelizer_32x32_float32_complex64,@"STO_CUDA_ENTRY STV_DEFAULT"
_cupy_channelizer_32x32_float32_complex64:
.text._cupy_channelizer_32x32_float32_complex64:
        /* <DEDUP_REMOVED lines=10> */
[----:B-1----:R0:W2:Y:S01]  /*00a0*/  @P0 LDG.E.CONSTANT R10, desc[UR4][R10.64] ;  /* 0x000000040a0a0981 */ /* 0x0020a2000c1e9900 */
[----:B------:R-:W1:Y:S01]  /*00b0*/  S2UR UR7, SR_CgaCtaId ;  /* 0x00000000000779c3 */ /* 0x000e620000008800 */
[----:B------:R-:W-:Y:S01]  /*00c0*/  UMOV UR6, 0x400 ;  /* 0x0000040000067882 */ /* 0x000fe20000000000 */
[----:B------:R-:W-:Y:S01]  /*00d0*/  BSSY.RECONVERGENT B0, `(.L_x_67) ;  /* 0x0000036000007945 */ /* 0x000fe20003800200 */
[----:B------:R-:W-:Y:S02]  /*00e0*/  @P0 MOV R0, UR6 ;  /* 0x0000000600000c02 */ /* 0x000fe40008000f00 */
[----:B-1----:R-:W-:-:S04]  /*00f0*/  @P0 MOV R9, UR7 ;  /* 0x0000000700090c02 */ /* 0x002fc80008000f00 */
[----:B------:R-:W-:Y:S01]  /*0100*/  @P0 LEA R4, R9, R0, 0x18 ;  /* 0x0000000009040211 */ /* 0x000fe200078ec0ff */
[----:B------:R-:W-:Y:S01]  /*0110*/  @!P0 IMAD.U32 R0, RZ, RZ, UR6 ;  /* 0x00000006ff008e24 */ /* 0x000fe2000f8e00ff */
[----:B------:R-:W1:Y:S01]  /*0120*/  S2UR UR6, SR_CTAID.X ;  /* 0x00000000000679c3 */ /* 0x000e620000002500 */
[----:B------:R-:W-:Y:S02]  /*0130*/  @!P0 MOV R9, UR7 ;  /* 0x0000000700098c02 */ /* 0x000fe40008000f00 */
[----:B------:R-:W-:Y:S02]  /*0140*/  @P0 IMAD R6, R7, 0x80, R4 ;  /* 0x0000008007060824 */ /* 0x000fe400078e0204 */
[----:B------:R-:W-:Y:S02]  /*0150*/  @!P0 LEA R4, R9, R0, 0x18 ;  /* 0x0000000009048211 */ /* 0x000fe400078ec0ff */
[----:B0-----:R-:W-:Y:S02]  /*0160*/  @P0 IMAD R11, R5, 0x4, R6 ;  /* 0x00000004050b0824 */ /* 0x001fe400078e0206 */
[----:B------:R-:W-:-:S04]  /*0170*/  @!P0 LEA R8, R7, R4, 0x7 ;  /* 0x0000000407088211 */ /* 0x000fc800078e38ff */
[----:B------:R-:W-:Y:S02]  /*0180*/  @!P0 LEA R8, R5, R8, 0x2 ;  /* 0x0000000805088211 */ /* 0x000fe400078e10ff */
[----:B-1----:R-:W-:Y:S01]  /*0190*/  ISETP.LE.U32.AND P1, PT, R3, UR6, PT ;  /* 0x0000000603007c0c */ /* 0x002fe2000bf23070 */
[----:B--2---:R0:W-:Y:S04]  /*01a0*/  @P0 STS [R11], R10 ;  /* 0x0000000a0b000388 */ /* 0x0041e80000000800 */
[----:B------:R0:W-:Y:S08]  /*01b0*/  @!P0 STS [R8], RZ ;  /* 0x000000ff08008388 */ /* 0x0001f00000000800 */
[----:B------:R-:W-:Y:S05]  /*01c0*/  @!P1 BRA `(.L_x_68) ;  /* 0x0000000000449947 */ /* 0x000fea0003800000 */
[----:B------:R-:W-:Y:S05]  /*01d0*/  @!P0 BRA `(.L_x_69) ;  /* 0x0000000000948947 */ /* 0x000fea0003800000 */
[----:B0-----:R-:W0:Y:S01]  /*01e0*/  LDC.64 R10, c[0x0][0x390] ;  /* 0x0000e400ff0a7b82 */ /* 0x001e220000000a00 */
[----:B------:R-:W-:-:S05]  /*01f0*/  IADD3 R13, PT, PT, -R3, UR6, R5 ;  /* 0x00000006030d7c10 */ /* 0x000fca000fffe105 */
[----:B------:R-:W-:-:S04]  /*0200*/  IMAD R6, R13, R2, R2 ;  /* 0x000000020d067224 */ /* 0x000fc800078e0202 */
[----:B------:R-:W-:-:S04]  /*0210*/  IMAD.IADD R13, R6, 0x1, R7 ;  /* 0x00000001060d7824 */ /* 0x000fc800078e0207 */
[----:B0-----:R-:W-:-:S06]  /*0220*/  IMAD.WIDE.U32 R10, R13, 0x4, R10 ;  /* 0x000000040d0a7825 */ /* 0x001fcc00078e000a */
[----:B------:R-:W2:Y:S01]  /*0230*/  LDG.E.CONSTANT R10, desc[UR4][R10.64] ;  /* 0x000000040a0a7981 */ /* 0x000ea2000c1e9900 */
[----:B------:R-:W-:Y:S02]  /*0240*/  LOP3.LUT R13, RZ, R7, RZ, 0x33, !PT ;  /* 0x00000007ff0d7212 */ /* 0x000fe400078e33ff */
[----:B------:R-:W-:Y:S02]  /*0250*/  IADD3 R6, PT, PT, R0, 0x1000, RZ ;  /* 0x0000100000067810 */ /* 0x000fe40007ffe0ff */
[----:B------:R-:W-:Y:S01]  /*0260*/  LOP3.LUT R8, RZ, R5, RZ, 0x33, !PT ;  /* 0x00000005ff087212 */ /* 0x000fe200078e33ff */
[----:B------:R-:W-:Y:S01]  /*0270*/  IMAD.IADD R13, R13, 0x1, R2 ;  /* 0x000000010d0d7824 */ /* 0x000fe200078e0202 */
[----:B------:R-:W-:Y:S02]  /*0280*/  LEA R6, R9, R6, 0x18 ;  /* 0x0000000609067211 */ /* 0x000fe400078ec0ff */
[----:B------:R-:W-:-:S03]  /*0290*/  IADD3 R3, PT, PT, R8, R3, RZ ;  /* 0x0000000308037210 */ /* 0x000fc60007ffe0ff */
[----:B------:R-:W-:-:S05]  /*02a0*/  IMAD R6, R13, 0x80, R6 ;  /* 0x000000800d067824 */ /* 0x000fca00078e0206 */
[----:B------:R-:W-:-:S05]  /*02b0*/  LEA R3, R3, R6, 0x2 ;  /* 0x0000000603037211 */ /* 0x000fca00078e10ff */
[----:B--2---:R2:W-:Y:S01]  /*02c0*/  STS [R3], R10 ;  /* 0x0000000a03007388 */ /* 0x0045e20000000800 */
[----:B------:R-:W-:Y:S05]  /*02d0*/  BRA `(.L_x_69) ;  /* 0x0000000000547947 */ /* 0x000fea0003800000 */
.L_x_68:
[----:B------:R-:W-:-:S04]  /*02e0*/  ISETP.LE.U32.AND P0, PT, R5, UR6, PT ;  /* 0x0000000605007c0c */ /* 0x000fc8000bf03070 */
[----:B------:R-:W-:-:S13]  /*02f0*/  ISETP.GE.U32.OR P0, PT, R7, R2, !P0 ;  /* 0x000000020700720c */ /* 0x000fda0004706470 */
[----:B------:R-:W-:Y:S05]  /*0300*/  @P0 BRA `(.L_x_70) ;  /* 0x0000000000340947 */ /* 0x000fea0003800000 */
[----:B0-----:R-:W0:Y:S01]  /*0310*/  LDC.64 R10, c[0x0][0x390] ;  /* 0x0000e400ff0a7b82 */ /* 0x001e220000000a00 */
[----:B------:R-:W-:-:S04]  /*0320*/  IMAD R3, R5, R2, R7 ;  /* 0x0000000205037224 */ /* 0x000fc800078e0207 */
[----:B0-----:R-:W-:-:S06]  /*0330*/  IMAD.WIDE.U32 R10, R3, 0x4, R10 ;  /* 0x00000004030a7825 */ /* 0x001fcc00078e000a */
[----:B------:R-:W2:Y:S01]  /*0340*/  LDG.E.CONSTANT R10, desc[UR4][R10.64] ;  /* 0x000000040a0a7981 */ /* 0x000ea2000c1e9900 */
[----:B------:R-:W-:Y:S01]  /*0350*/  VIADD R8, R0, 0x1000 ;  /* 0x0000100000087836 */ /* 0x000fe20000000000 */
[----:B------:R-:W-:-:S04]  /*0360*/  LOP3.LUT R3, RZ, R7, RZ, 0x33, !PT ;  /* 0x00000007ff037212 */ /* 0x000fc800078e33ff */
[----:B------:R-:W-:Y:S02]  /*0370*/  IADD3 R6, PT, PT, R3, R2, RZ ;  /* 0x0000000203067210 */ /* 0x000fe40007ffe0ff */
[----:B------:R-:W-:Y:S02]  /*0380*/  LEA R13, R9, R8, 0x18 ;  /* 0x00000008090d7211 */ /* 0x000fe400078ec0ff */
[----:B------:R-:W-:-:S03]  /*0390*/  IADD3 R3, PT, PT, -R5, UR6, RZ ;  /* 0x0000000605037c10 */ /* 0x000fc6000fffe1ff */
[----:B------:R-:W-:-:S05]  /*03a0*/  IMAD R6, R6, 0x80, R13 ;  /* 0x0000008006067824 */ /* 0x000fca00078e020d */
[----:B------:R-:W-:-:S05]  /*03b0*/  LEA R3, R3, R6, 0x2 ;  /* 0x0000000603037211 */ /* 0x000fca00078e10ff */
[----:B--2---:R0:W-:Y:S01]  /*03c0*/  STS [R3], R10 ;  /* 0x0000000a03007388 */ /* 0x0041e20000000800 */
[----:B------:R-:W-:Y:S05]  /*03d0*/  BRA `(.L_x_69) ;  /* 0x0000000000147947 */ /* 0x000fea0003800000 */
.L_x_70:
[----:B------:R-:W-:-:S05]  /*03e0*/  VIADD R6, R0, 0x1000 ;  /* 0x0000100000067836 */ /* 0x000fca0000000000 */
[----:B------:R-:W-:-:S04]  /*03f0*/  LEA R6, R9, R6, 0x18 ;  /* 0x0000000609067211 */ /* 0x000fc800078ec0ff */
[----:B------:R-:W-:-:S05]  /*0400*/  LEA R6, R7, R6, 0x7 ;  /* 0x0000000607067211 */ /* 0x000fca00078e38ff */
[----:B------:R-:W-:-:S05]  /*0410*/  IMAD R6, R5, 0x4, R6 ;  /* 0x0000000405067824 */ /* 0x000fca00078e0206 */
[----:B------:R1:W-:Y:S02]  /*0420*/  STS [R6], RZ ;  /* 0x000000ff06007388 */ /* 0x0003e40000000800 */
.L_x_69:
[----:B------:R-:W-:Y:S05]  /*0430*/  BSYNC.RECONVERGENT B0 ;  /* 0x0000000000007941 */ /* 0x000fea0003800200 */
.L_x_67:
[----:B------:R-:W-:Y:S01]  /*0440*/  BAR.SYNC.DEFER_BLOCKING 0x0 ;  /* 0x0000000000007b1d */ /* 0x000fe20000010000 */
[----:B------:R-:W-:Y:S01]  /*0450*/  ISETP.GE.U32.AND P0, PT, R5, R2, PT ;  /* 0x000000020500720c */ /* 0x000fe20003f06070 */
[----:B0-----:R-:W-:-:S04]  /*0460*/  HFMA2 R8, -RZ, RZ, 0, 0 ;  /* 0x00000000ff087431 */ /* 0x001fc800000001ff */
[----:B------:R-:W-:Y:S08]  /*0470*/  BSSY B0, `(.L_x_71) ;  /* 0x0000017000007945 */ /* 0x000ff00003800000 */
[----:B------:R-:W-:Y:S05]  /*0480*/  @P0 BRA `(.L_x_72) ;  /* 0x0000000000540947 */ /* 0x000fea0003800000 */
[----:B------:R-:W-:Y:S01]  /*0490*/  VIADD R0, R0, 0x1000 ;  /* 0x0000100000007836 */ /* 0x000fe20000000000 */
[----:B------:R-:W-:Y:S01]  /*04a0*/  LEA R4, R5, R4, 0x7 ;  /* 0x0000000405047211 */ /* 0x000fe200078e38ff */
[----:B------:R-:W-:-:S03]  /*04b0*/  UMOV UR7, 0xffffffff ;  /* 0xffffffff00077882 */ /* 0x000fc60000000000 */
[----:B------:R-:W-:Y:S02]  /*04c0*/  LEA R0, R9, R0, 0x18 ;  /* 0x0000000009007211 */ /* 0x000fe400078ec0ff */
[----:B------:R-:W-:-:S03]  /*04d0*/  LEA R4, R7, R4, 0x2 ;  /* 0x0000000407047211 */ /* 0x000fc600078e10ff */
[----:B------:R-:W-:-:S03]  /*04e0*/  IMAD R0, R5, 0x80, R0 ;  /* 0x0000008005007824 */ /* 0x000fc600078e0200 */
[----:B------:R-:W-:Y:S01]  /*04f0*/  LDS R4, [R4] ;  /* 0x0000000004047984 */ /* 0x000fe20000000800 */
[----:B------:R-:W-:-:S05]  /*0500*/  IMAD R0, R7, 0x4, R0 ;  /* 0x0000000407007824 */ /* 0x000fca00078e0200 */
[----:B--2---:R-:W0:Y:S02]  /*0510*/  LDS R3, [R0] ;  /* 0x0000000000037984 */ /* 0x004e240000000800 */
[----:B0-----:R-:W-:Y:S01]  /*0520*/  FMUL R3, R4, R3 ;  /* 0x0000000304037220 */ /* 0x001fe20000400000 */
[----:B------:R-:W-:Y:S06]  /*0530*/  BRA.DIV UR7, `(.L_x_73) ;  /* 0x00000002074c7947 */ /* 0x000fec000b800000 */
[----:B------:R-:W0:Y:S02]  /*0540*/  SHFL.BFLY PT, R0, R3, 0x10, 0x1f ;  /* 0x0e001f0003007f89 */ /* 0x000e2400000e0000 */
[----:B0-----:R-:W-:-:S05]  /*0550*/  FADD R0, R3, R0 ;  /* 0x0000000003007221 */ /* 0x001fca0000000000 */
[----:B------:R-:W0:Y:S02]  /*0560*/  SHFL.BFLY PT, R9, R0, 0x8, 0x1f ;  /* 0x0d001f0000097f89 */ /* 0x000e2400000e0000 */
[----:B0-----:R-:W-:-:S05]  /*0570*/  FADD R9, R0, R9 ;  /* 0x0000000900097221 */ /* 0x001fca0000000000 */
[----:B------:R-:W0:Y:S02]  /*0580*/  SHFL.BFLY PT, R4, R9, 0x4, 0x1f ;  /* 0x0c801f0009047f89 */ /* 0x000e2400000e0000 */
[----:B0-----:R-:W-:-:S05]  /*0590*/  FADD R4, R9, R4 ;  /* 0x0000000409047221 */ /* 0x001fca0000000000 */
[----:B------:R-:W0:Y:S02]  /*05a0*/  SHFL.BFLY PT, R11, R4, 0x2, 0x1f ;  /* 0x0c401f00040b7f89 */ /* 0x000e2400000e0000 */
[----:B0-----:R-:W-:-:S05]  /*05b0*/  FADD R11, R4, R11 ;  /* 0x0000000b040b7221 */ /* 0x001fca0000000000 */
[----:B------:R0:W2:Y:S02]  /*05c0*/  SHFL.BFLY PT, R8, R11, 0x1, 0x1f ;  /* 0x0c201f000b087f89 */ /* 0x0000a400000e0000 */
.L_x_79:
[----:B--2---:R-:W-:-:S07]  /*05d0*/  FADD R8, R11, R8 ;  /* 0x000000080b087221 */ /* 0x004fce0000000000 */
.L_x_72:
[----:B------:R-:W-:Y:S05]  /*05e0*/  BSYNC B0 ;  /* 0x0000000000007941 */ /* 0x000fea0003800000 */
.L_x_71:
[----:B------:R-:W-:-:S13]  /*05f0*/  ISETP.NE.OR P0, PT, R7, RZ, P0 ;  /* 0x000000ff0700720c */ /* 0x000fda0000705670 */
[----:B------:R-:W-:Y:S05]  /*0600*/  @P0 EXIT ;  /* 0x000000000000094d */ /* 0x000fea0003800000 */
[----:B-1----:R-:W1:Y:S01]  /*0610*/  LDC.64 R6, c[0x0][0x3a0] ;  /* 0x0000e800ff067b82 */ /* 0x002e620000000a00 */
[----:B--2---:R-:W-:Y:S01]  /*0620*/  IMAD R3, R2, UR6, R5 ;  /* 0x0000000602037c24 */ /* 0x004fe2000f8e0205 */
[----:B------:R-:W-:-:S03]  /*0630*/  MOV R9, RZ ;  /* 0x000000ff00097202 */ /* 0x000fc60000000f00 */
[----:B-1----:R-:W-:-:S05]  /*0640*/  IMAD.WIDE.U32 R2, R3, 0x8, R6 ;  /* 0x0000000803027825 */ /* 0x002fca00078e0006 */
[----:B------:R-:W-:Y:S01]  /*0650*/  STG.E.64 desc[UR4][R2.64], R8 ;  /* 0x0000000802007986 */ /* 0x000fe2000c101b04 */
[----:B------:R-:W-:Y:S05]  /*0660*/  EXIT ;  /* 0x000000000000794d */ /* 0x000fea0003800000 */
.L_x_73:
[----:B------:R-:W-:Y:S02]  /*0670*/  HFMA2 R13, -RZ, RZ, 0, 1.847743988037109375e-06 ;  /* 0x0000001fff0d7431 */ /* 0x000fe400000001ff */
[----:B------:R-:W-:Y:S02]  /*0680*/  IMAD.MOV.U32 R10, RZ, RZ, 0x10 ;  /* 0x00000010ff0a7424 */ /* 0x000fe400078e00ff */
[----:B-1----:R-:W-:-:S07]  /*0690*/  IMAD.MOV.U32 R6, RZ, RZ, -0x1 ;  /* 0xffffffffff067424 */ /* 0x002fce00078e00ff */
[----:B------:R-:W-:Y:S05]  /*06a0*/  WARPSYNC.COLLECTIVE R6, `(.L_x_74) ;  /* 0x0000000006087348 */ /* 0x000fea0003c00000 */
[----:B------:R0:W1:Y:S02]  /*06b0*/  SHFL.BFLY P1, R8, R3, R10, R13 ;  /* 0x0c00000a03087389 */ /* 0x000064000002000d */
[----:B01----:R-:W-:Y:S05]  /*06c0*/  ENDCOLLECTIVE ;  /* 0x000000000000791b */ /* 0x003fea0003800000 */
.L_x_74:
[----:B------:R-:W-:Y:S01]  /*06d0*/  HFMA2 R10, -RZ, RZ, 0, 4.76837158203125e-07 ;  /* 0x00000008ff0a7431 */ /* 0x000fe200000001ff */
[----:B------:R-:W-:-:S05]  /*06e0*/  MOV R0, R8 ;  /* 0x0000000800007202 */ /* 0x000fca0000000f00 */
[----:B------:R-:W-:-:S04]  /*06f0*/  FADD R0, R3, R0 ;  /* 0x0000000003007221 */ /* 0x000fc80000000000 */
[----:B------:R-:W-:-:S07]  /*0700*/  IMAD.MOV.U32 R3, RZ, RZ, R0 ;  /* 0x000000ffff037224 */ /* 0x000fce00078e0000 */
[----:B------:R-:W-:Y:S05]  /*0710*/  WARPSYNC.COLLECTIVE R6, `(.L_x_75) ;  /* 0x0000000006087348 */ /* 0x000fea0003c00000 */
[----:B------:R0:W1:Y:S02]  /*0720*/  SHFL.BFLY P1, R8, R3, R10, R13 ;  /* 0x0c00000a03087389 */ /* 0x000064000002000d */
[----:B01----:R-:W-:Y:S05]  /*0730*/  ENDCOLLECTIVE ;  /* 0x000000000000791b */ /* 0x003fea0003800000 */
.L_x_75:
[----:B------:R-:W-:Y:S02]  /*0740*/  IMAD.MOV.U32 R10, RZ, RZ, 0x4 ;  /* 0x00000004ff0a7424 */ /* 0x000fe400078e00ff */
[----:B------:R-:W-:-:S04]  /*0750*/  IMAD.MOV.U32 R9, RZ, RZ, R8 ;  /* 0x000000ffff097224 */ /* 0x000fc800078e0008 */
[----:B------:R-:W-:-:S05]  /*0760*/  FADD R9, R0, R9 ;  /* 0x0000000900097221 */ /* 0x000fca0000000000 */
[----:B------:R-:W-:-:S07]  /*0770*/  MOV R3, R9 ;  /* 0x0000000900037202 */ /* 0x000fce0000000f00 */
[----:B------:R-:W-:Y:S05]  /*0780*/  WARPSYNC.COLLECTIVE R6, `(.L_x_76) ;  /* 0x0000000006087348 */ /* 0x000fea0003c00000 */
[----:B------:R0:W1:Y:S02]  /*0790*/  SHFL.BFLY P1, R8, R3, R10, R13 ;  /* 0x0c00000a03087389 */ /* 0x000064000002000d */
[----:B01----:R-:W-:Y:S05]  /*07a0*/  ENDCOLLECTIVE ;  /* 0x000000000000791b */ /* 0x003fea0003800000 */
.L_x_76:
[----:B------:R-:W-:Y:S01]  /*07b0*/  HFMA2 R10, -RZ, RZ, 0, 1.1920928955078125e-07 ;  /* 0x00000002ff0a7431 */ /* 0x000fe200000001ff */
[----:B------:R-:W-:-:S05]  /*07c0*/  MOV R4, R8 ;  /* 0x0000000800047202 */ /* 0x000fca0000000f00 */
[----:B------:R-:W-:-:S04]  /*07d0*/  FADD R4, R9, R4 ;  /* 0x0000000409047221 */ /* 0x000fc80000000000 */
[----:B------:R-:W-:-:S07]  /*07e0*/  IMAD.MOV.U32 R3, RZ, RZ, R4 ;  /* 0x000000ffff037224 */ /* 0x000fce00078e0004 */
[----:B------:R-:W-:Y:S05]  /*07f0*/  WARPSYNC.COLLECTIVE R6, `(.L_x_77) ;  /* 0x0000000006087348 */ /* 0x000fea0003c00000 */
[----:B------:R0:W1:Y:S02]  /*0800*/  SHFL.BFLY P1, R8, R3, R10, R13 ;  /* 0x0c00000a03087389 */ /* 0x000064000002000d */
[----:B01----:R-:W-:Y:S05]  /*0810*/  ENDCOLLECTIVE ;  /* 0x000000000000791b */ /* 0x003fea0003800000 */
.L_x_77:
[----:B------:R-:W-:Y:S02]  /*0820*/  IMAD.MOV.U32 R10, RZ, RZ, 0x1 ;  /* 0x00000001ff0a7424 */ /* 0x000fe400078e00ff */
[----:B------:R-:W-:-:S04]  /*0830*/  IMAD.MOV.U32 R11, RZ, RZ, R8 ;  /* 0x000000ffff0b7224 */ /* 0x000fc800078e0008 */
[----:B------:R-:W-:-:S05]  /*0840*/  FADD R11, R4, R11 ;  /* 0x0000000b040b7221 */ /* 0x000fca0000000000 */
[----:B------:R-:W-:-:S07]  /*0850*/  MOV R3, R11 ;  /* 0x0000000b00037202 */ /* 0x000fce0000000f00 */
[----:B------:R-:W-:Y:S05]  /*0860*/  WARPSYNC.COLLECTIVE R6, `(.L_x_78) ;  /* 0x0000000006087348 */ /* 0x000fea0003c00000 */
[----:B------:R0:W1:Y:S02]  /*0870*/  SHFL.BFLY P1, R8, R3, R10, R13 ;  /* 0x0c00000a03087389 */ /* 0x000064000002000d */
[----:B01----:R-:W-:Y:S05]  /*0880*/  ENDCOLLECTIVE ;  /* 0x000000000000791b */ /* 0x003fea0003800000 */
.L_x_78:
[----:B------:R-:W-:Y:S05]  /*0890*/  BRA `(.L_x_79) ;  /* 0xfffffffc004c7947 */ /* 0x000fea000383ffff */
.L_x_80:
        /* <DEDUP_REMOVED lines=14> */
.L_x_282:


//--------------------- .text._cupy_channelizer_16x16_complex128_complex128 --------------------------
	.section	.text._cupy_channelizer_16x16_complex128_complex128,"ax",@progbits
	.align	128
        .global         _cupy_channelizer_16x16_complex128_complex128
        .type           _cupy_channelizer_16x16_complex128_complex128,@function
        .size           _cupy_channelizer_16x16_complex128_complex128,(.L_x_283 - _cupy_channelizer_16x16_complex128_complex128)
        .other          _cupy_channelizer_16x16_complex128_complex128,@"STO_CUDA_ENTRY STV_DEFAULT"
_cupy_channelizer_16x16_complex128_complex128:
.text._cupy_channelizer_16x16_complex128_complex128:
        /* <DEDUP_REMOVED lines=48> */
.L_x_82:
        /* <DEDUP_REMOVED lines=17> */
.L_x_84:
[----:B------:R-:W-:-:S05]  /*0410*/  VIADD R3, R13, 0x1000 ;  /* 0x000010000d037836 */ /* 0x000fca0000000000 */
[----:B0-----:R-:W-:-:S05]  /*0420*/  LEA R4, R0, R3, 0x18 ;  /* 0x0000000300047211 */ /* 0x001fca00078ec0ff */
[----:B------:R-:W-:-:S05]  /*0430*/  IMAD R4, R11, 0x100, R4 ;  /* 0x000001000b047824 */ /* 0x000fca00078e0204 */
[----:B------:R-:W-:-:S05]  /*0440*/  LEA R4, R9, R4, 0x4 ;  /* 0x0000000409047211 */ /* 0x000fca00078e20ff */
[----:B------:R1:W-:Y:S02]  /*0450*/  STS.128 [R4], RZ ;  /* 0x000000ff04007388 */ /* 0x0003e40000000c00 */
.L_x_83:
[----:B------:R-:W-:Y:S05]  /*0460*/  BSYNC.RECONVERGENT B0 ;  /* 0x0000000000007941 */ /* 0x000fea0003800200 */
.L_x_81:
[----:B------:R-:W-:Y:S01]  /*0470*/  BAR.SYNC.DEFER_BLOCKING 0x0 ;  /* 0x0000000000007b1d */ /* 0x000fe20000010000 */
[----:B------:R-:W-:Y:S02]  /*0480*/  ISETP.GE.U32.AND P0, PT, R9, R2, PT ;  /* 0x000000020900720c */ /* 0x000fe40003f06070 */
[----:B0-2---:R-:W-:Y:S02]  /*0490*/  CS2R R6, SRZ ;  /* 0x0000000000067805 */ /* 0x005fe4000001ff00 */
[----:B-1----:R-:W-:Y:S01]  /*04a0*/  CS2R R4, SRZ ;  /* 0x0000000000047805 */ /* 0x002fe2000001ff00 */
[----:B------:R-:W-:Y:S08]  /*04b0*/  BSSY B0, `(.L_x_85) ;  /* 0x0000033000007945 */ /* 0x000ff00003800000 */
[----:B------:R-:W-:Y:S05]  /*04c0*/  @P0 BRA `(.L_x_86) ;  /* 0x0000000000c40947 */ /* 0x000fea0003800000 */
[----:B------:R-:W0:Y:S01]  /*04d0*/  S2R R3, SR_LANEID ;  /* 0x0000000000037919 */ /* 0x000e220000000000 */
[----:B------:R-:W-:Y:S01]  /*04e0*/  VIADD R13, R13, 0x1000 ;  /* 0x000010000d0d7836 */ /* 0x000fe20000000000 */
[----:B------:R-:W-:Y:S01]  /*04f0*/  MOV R17, 0xffff ;  /* 0x0000ffff00117802 */ /* 0x000fe20000000f00 */
[----:B------:R-:W-:Y:S01]  /*0500*/  IMAD R8, R9, 0x100, R8 ;  /* 0x0000010009087824 */ /* 0x000fe200078e0208 */
[----:B------:R-:W-:Y:S02]  /*0510*/  VOTEU.ANY UR8, UPT, PT ;  /* 0x0000000000087886 */ /* 0x000fe400038e0100 */
[----:B------:R-:W-:Y:S01]  /*0520*/  LEA R0, R0, R13, 0x18 ;  /* 0x0000000d00007211 */ /* 0x000fe200078ec0ff */
[----:B------:R-:W-:-:S03]  /*0530*/  IMAD R4, R11, 0x10, R8 ;  /* 0x000000100b047824 */ /* 0x000fc600078e0208 */
[----:B------:R-:W-:-:S03]  /*0540*/  LEA R0, R9, R0, 0x8 ;  /* 0x0000000009007211 */ /* 0x000fc600078e40ff */
[----:B------:R-:W-:Y:S02]  /*0550*/  LDS.128 R4, [R4] ;  /* 0x0000000004047984 */ /* 0x000fe40000000c00 */
[----:B------:R-:W-:-:S06]  /*0560*/  IMAD R12, R11, 0x10, R0 ;  /* 0x000000100b0c7824 */ /* 0x000fcc00078e0200 */
[----:B------:R-:W1:Y:S01]  /*0570*/  LDS.128 R12, [R12] ;  /* 0x000000000c0c7984 */ /* 0x000e620000000c00 */
[----:B0-----:R-:W-:-:S04]  /*0580*/  LOP3.LUT R0, R3, 0xfffffff0, RZ, 0xc0, !PT ;  /* 0xfffffff003007812 */ /* 0x001fc800078ec0ff */
[----:B------:R-:W-:-:S04]  /*0590*/  SHF.L.U32 R0, R17, R0, RZ ;  /* 0x0000000011007219 */ /* 0x000fc800000006ff */
[----:B------:R-:W0:Y:S08]  /*05a0*/  MATCH.ANY R3, R0 ;  /* 0x00000000000373a1 */ /* 0x000e3000000e8000 */
[----:B------:R-:W2:Y:S01]  /*05b0*/  REDUX.OR UR7, R0 ;  /* 0x00000000000773c4 */ /* 0x000ea20000004000 */
[-C--:B-1----:R-:W-:Y:S02]  /*05c0*/  DMUL R16, R6, R14.reuse ;  /* 0x0000000e06107228 */ /* 0x082fe40000000000 */
[----:B------:R-:W-:Y:S01]  /*05d0*/  DMUL R18, R4, R14 ;  /* 0x0000000e04127228 */ /* 0x000fe20000000000 */
[----:B0-----:R-:W-:-:S05]  /*05e0*/  LOP3.LUT P1, RZ, R0, UR8, R3, 0x40, !PT ;  /* 0x0000000800ff7c12 */ /* 0x001fca000f824003 */
[-C--:B------:R-:W-:Y:S02]  /*05f0*/  DFMA R14, R4, R12.reuse, -R16 ;  /* 0x0000000c040e722b */ /* 0x080fe40000000810 */
[----:B------:R-:W-:-:S06]  /*0600*/  DFMA R6, R6, R12, R18 ;  /* 0x0000000c0606722b */ /* 0x000fcc0000000012 */
[----:B--2---:R-:W-:Y:S05]  /*0610*/  @!P1 BRA.DIV UR7, `(.L_x_87) ;  /* 0x0000000207909947 */ /* 0x004fea000b800000 */
        /* <DEDUP_REMOVED lines=22> */
[----:B0-----:R-:W-:Y:S02]  /*0780*/  IMAD.MOV.U32 R5, RZ, RZ, R3 ;  /* 0x000000ffff057224 */ /* 0x001fe400078e0003 */
[----:B-1----:R-:W-:-:S06]  /*0790*/  IMAD.MOV.U32 R4, RZ, RZ, R8 ;  /* 0x000000ffff047224 */ /* 0x002fcc00078e0008 */
[----:B--23--:R-:W-:-:S11]  /*07a0*/  DADD R4, R12, R4 ;  /* 0x000000000c047229 */ /* 0x00cfd60000000004 */
.L_x_120:
[----:B----4-:R-:W-:Y:S01]  /*07b0*/  MOV R6, R10 ;  /* 0x0000000a00067202 */ /* 0x010fe20000000f00 */
[----:B------:R-:W-:-:S06]  /*07c0*/  IMAD.MOV.U32 R7, RZ, RZ, R16 ;  /* 0x000000ffff077224 */ /* 0x000fcc00078e0010 */
[----:B------:R-:W-:-:S11]  /*07d0*/  DADD R6, R14, R6 ;  /* 0x000000000e067229 */ /* 0x000fd60000000006 */
.L_x_86:
[----:B------:R-:W-:Y:S05]  /*07e0*/  BSYNC B0 ;  /* 0x0000000000007941 */ /* 0x000fea0003800000 */
.L_x_85:
[----:B------:R-:W-:-:S13]  /*07f0*/  ISETP.NE.OR P0, PT, R11, RZ, P0 ;  /* 0x000000ff0b00720c */ /* 0x000fda0000705670 */
[----:B------:R-:W-:Y:S05]  /*0800*/  @P0 EXIT ;  /* 0x000000000000094d */ /* 0x000fea0003800000 */
[----:B------:R-:W0:Y:S01]  /*0810*/  LDC.64 R10, c[0x0][0x3a0] ;  /* 0x0000e800ff0a7b82 */ /* 0x000e220000000a00 */
[----:B------:R-:W-:-:S04]  /*0820*/  IMAD R3, R2, UR6, R9 ;  /* 0x0000000602037c24 */ /* 0x000fc8000f8e0209 */
[----:B0-----:R-:W-:-:S05]  /*0830*/  IMAD.WIDE.U32 R2, R3, 0x10, R10 ;  /* 0x0000001003027825 */ /* 0x001fca00078e000a */
[----:B------:R-:W-:Y:S01]  /*0840*/  STG.E.128 desc[UR4][R2.64], R4 ;  /* 0x0000000402007986 */ /* 0x000fe2000c101d04 */
[----:B------:R-:W-:Y:S05]  /*0850*/  EXIT ;  /* 0x000000000000794d */ /* 0x000fea0003800000 */
.L_x_87:
[----:B------:R-:W-:Y:S01]  /*0860*/  BSSY B1, `(.L_x_88) ;  /* 0x0000007000017945 */ /* 0x000fe20003800000 */
[----:B------:R-:W-:Y:S01]  /*0870*/  IMAD.MOV.U32 R18, RZ, RZ, R15 ;  /* 0x000000ffff127224 */ /* 0x000fe200078e000f */
[----:B------:R-:W-:Y:S01]  /*0880*/  MOV R19, 0x8 ;  /* 0x0000000800137802 */ /* 0x000fe20000000f00 */
[----:B------:R-:W-:-:S07]  /*0890*/  IMAD.MOV.U32 R10, RZ, RZ, 0x101f ;  /* 0x0000101fff0a7424 */ /* 0x000fce00078e00ff */
[----:B------:R-:W-:Y:S05]  /*08a0*/  WARPSYNC.COLLECTIVE R0, `(.L_x_89) ;  /* 0x0000000000087348 */ /* 0x000fea0003c00000 */
[----:B------:R0:W1:Y:S02]  /*08b0*/  SHFL.BFLY P1, R10, R18, R19, R10 ;  /* 0x0c000013120a7389 */ /* 0x000064000002000a */
[----:B01----:R-:W-:Y:S05]  /*08c0*/  ENDCOLLECTIVE ;  /* 0x000000000000791b */ /* 0x003fea0003800000 */
.L_x_89:
[----:B------:R-:W-:Y:S05]  /*08d0*/  BSYNC B1 ;  /* 0x0000000000017941 */ /* 0x000fea0003800000 */
.L_x_88:
[----:B------:R-:W-:Y:S02]  /*08e0*/  IMAD.MOV.U32 R13, RZ, RZ, R10 ;  /* 0x000000ffff0d7224 */ /* 0x000fe400078e000a */
[----:B------:R-:W-:Y:S01]  /*08f0*/  HFMA2 R10, -RZ, RZ, 0, 0.000503063201904296875 ;  /* 0x0000101fff0a7431 */ /* 0x000fe200000001ff */
[----:B------:R-:W-:Y:S01]  /*0900*/  BSSY B1, `(.L_x_90) ;  /* 0x0000006000017945 */ /* 0x000fe20003800000 */
[----:B------:R-:W-:Y:S01]  /*0910*/  MOV R18, R14 ;  /* 0x0000000e00127202 */ /* 0x000fe20000000f00 */
[----:B------:R-:W-:-:S07]  /*0920*/  IMAD.MOV.U32 R19, RZ, RZ, 0x8 ;  /* 0x00000008ff137424 */ /* 0x000fce00078e00ff */
[----:B------:R-:W-:Y:S05]  /*0930*/  WARPSYNC.COLLECTIVE R0, `(.L_x_91) ;  /* 0x0000000000087348 */ /* 0x000fea0003c00000 */
[----:B------:R0:W1:Y:S02]  /*0940*/  SHFL.BFLY P1, R10, R18, R19, R10 ;  /* 0x0c000013120a7389 */ /* 0x000064000002000a */
[----:B01----:R-:W-:Y:S05]  /*0950*/  ENDCOLLECTIVE ;  /* 0x000000000000791b */ /* 0x003fea0003800000 */
.L_x_91:
[----:B------:R-:W-:Y:S05]  /*0960*/  BSYNC B1 ;  /* 0x0000000000017941 */ /* 0x000fea0003800000 */
.L_x_90:
[----:B------:R-:W-:Y:S02]  /*0970*/  IMAD.MOV.U32 R12, RZ, RZ, R10 ;  /* 0x000000ffff0c7224 */ /* 0x000fe400078e000a */
[----:B------:R-:W-:Y:S01]  /*0980*/  HFMA2 R10, -RZ, RZ, 0, 0.000503063201904296875 ;  /* 0x0000101fff0a7431 */ /* 0x000fe200000001ff */
[----:B------:R-:W-:Y:S01]  /*0990*/  BSSY B1, `(.L_x_92) ;  /* 0x0000007000017945 */ /* 0x000fe20003800000 */
[----:B------:R-:W-:Y:S02]  /*09a0*/  IMAD.MOV.U32 R19, RZ, RZ, 0x4 ;  /* 0x00000004ff137424 */ /* 0x000fe400078e00ff */
[----:B------:R-:W-:-:S10]  /*09b0*/  DADD R12, R14, R12 ;  /* 0x000000000e0c7229 */ /* 0x000fd4000000000c */
[----:B------:R-:W-:-:S07]  /*09c0*/  MOV R18, R13 ;  /* 0x0000000d00127202 */ /* 0x000fce0000000f00 */
[----:B------:R-:W-:Y:S05]  /*09d0*/  WARPSYNC.COLLECTIVE R0, `(.L_x_93) ;  /* 0x0000000000087348 */ /* 0x000fea0003c00000 */
[----:B------:R0:W1:Y:S02]  /*09e0*/  SHFL.BFLY P1, R10, R18, R19, R10 ;  /* 0x0c000013120a7389 */ /* 0x000064000002000a */
[----:B01----:R-:W-:Y:S05]  /*09f0*/  ENDCOLLECTIVE ;  /* 0x000000000000791b */ /* 0x003fea0003800000 */
.L_x_93:
[----:B------:R-:W-:Y:S05]  /*0a00*/  BSYNC B1 ;  /* 0x0000000000017941 */ /* 0x000fea0003800000 */
.L_x_92:
        /* <DEDUP_REMOVED lines=8> */
.L_x_95:
[----:B------:R-:W-:Y:S05]  /*0a90*/  BSYNC B1 ;  /* 0x0000000000017941 */ /* 0x000fea0003800000 */
.L_x_94:
        /* <DEDUP_REMOVED lines=9> */
.L_x_97:
[----:B------:R-:W-:Y:S05]  /*0b30*/  BSYNC B1 ;  /* 0x0000000000017941 */ /* 0x000fea0003800000 */
.L_x_96:
        /* <DEDUP_REMOVED lines=8> */
.L_x_99:
[----:B------:R-:W-:Y:S05]  /*0bc0*/  BSYNC B1 ;  /* 0x0000000000017941 */ /* 0x000fea0003800000 */
.L_x_98:
        /* <DEDUP_REMOVED lines=9> */
.L_x_101:
[----:B------:R-:W-:Y:S05]  /*0c60*/  BSYNC B1 ;  /* 0x0000000000017941 */ /* 0x000fea0003800000 */
.L_x_100:
        /* <DEDUP_REMOVED lines=8> */
.L_x_103:
[----:B------:R-:W-:Y:S05]  /*0cf0*/  BSYNC B1 ;  /* 0x0000000000017941 */ /* 0x000fea0003800000 */
.L_x_102:
        /* <DEDUP_REMOVED lines=8> */
.L_x_105:
[----:B------:R-:W-:Y:S05]  /*0d80*/  BSYNC B1 ;  /* 0x0000000000017941 */ /* 0x000fea0003800000 */
.L_x_104:
        /* <DEDUP_REMOVED lines=8> */
.L_x_107:
[----:B------:R-:W-:Y:S05]  /*0e10*/  BSYNC B1 ;  /* 0x0000000000017941 */ /* 0x000fea0003800000 */
.L_x_106:
        /* <DEDUP_REMOVED lines=9> */
.L_x_109:
[----:B------:R-:W-:Y:S05]  /*0eb0*/  BSYNC B1 ;  /* 0x0000000000017941 */ /* 0x000fea0003800000 */
.L_x_108:
        /* <DEDUP_REMOVED lines=8> */
.L_x_111:
[----:B------:R-:W-:Y:S05]  /*0f40*/  BSYNC B1 ;  /* 0x0000000000017941 */ /* 0x000fea0003800000 */
.L_x_110:
        /* <DEDUP_REMOVED lines=9> */
.L_x_113:
[----:B------:R-:W-:Y:S05]  /*0fe0*/  BSYNC B1 ;  /* 0x0000000000017941 */ /* 0x000fea0003800000 */
.L_x_112:
        /* <DEDUP_REMOVED lines=8> */
.L_x_115:
[----:B------:R-:W-:Y:S05]  /*1070*/  BSYNC B1 ;  /* 0x0000000000017941 */ /* 0x000fea0003800000 */
.L_x_114:
        /* <DEDUP_REMOVED lines=9> */
.L_x_117:
[----:B------:R-:W-:Y:S05]  /*1110*/  BSYNC B1 ;  /* 0x0000000000017941 */ /* 0x000fea0003800000 */
.L_x_116:
        /* <DEDUP_REMOVED lines=8> */
.L_x_119:
[----:B------:R-:W-:Y:S05]  /*11a0*/  BSYNC B1 ;  /* 0x0000000000017941 */ /* 0x000fea0003800000 */
.L_x_118:
[----:B------:R-:W-:Y:S01]  /*11b0*/  IMAD.MOV.U32 R4, RZ, RZ, R8 ;  /* 0x000000ffff047224 */ /* 0x000fe200078e0008 */
[----:B------:R-:W-:-:S06]  /*11c0*/  MOV R5, R3 ;  /* 0x0000000300057202 */ /* 0x000fcc0000000f00 */
[----:B------:R-:W-:Y:S01]  /*11d0*/  DADD R4, R12, R4 ;  /* 0x000000000c047229 */ /* 0x000fe20000000004 */
[----:B------:R-:W-:Y:S10]  /*11e0*/  BRA `(.L_x_120) ;  /* 0xfffffff400707947 */ /* 0x000ff4000383ffff */
.L_x_121:
        /* <DEDUP_REMOVED lines=9> */
.L_x_283:


//--------------------- .text._cupy_channelizer_16x16_float64_complex128 --------------------------
	.section	.text._cupy_channelizer_16x16_float64_complex128,"ax",@progbits
	.align	128
        .global         _cupy_channelizer_16x16_float64_complex128
        .type           _cupy_channelizer_16x16_float64_complex128,@function
        .size           _cupy_channelizer_16x16_float64_complex128,(.L_x_284 - _cupy_channelizer_16x16_float64_complex128)
        .other          _cupy_channelizer_16x16_float64_complex128,@"STO_CUDA_ENTRY STV_DEFAULT"
_cupy_channelizer_16x16_float64_complex128:
.text._cupy_channelizer_16x16_float64_complex128:
        /* <DEDUP_REMOVED lines=46> */
.L_x_123:
        /* <DEDUP_REMOVED lines=16> */
.L_x_125:
[----:B0-----:R-:W-:-:S05]  /*03e0*/  VIADD R4, R0, 0x800 ;  /* 0x0000080000047836 */ /* 0x001fca0000000000 */
[----:B------:R-:W-:-:S05]  /*03f0*/  LEA R4, R11, R4, 0x18 ;  /* 0x000000040b047211 */ /* 0x000fca00078ec0ff */
[----:B------:R-:W-:-:S05]  /*0400*/  IMAD R4, R9, 0x80, R4 ;  /* 0x0000008009047824 */ /* 0x000fca00078e0204 */
[----:B------:R-:W-:-:S05]  /*0410*/  LEA R4, R7, R4, 0x3 ;  /* 0x0000000407047211 */ /* 0x000fca00078e18ff */
[----:B------:R1:W-:Y:S02]  /*0420*/  STS.64 [R4], RZ ;  /* 0x000000ff04007388 */ /* 0x0003e40000000a00 */
.L_x_124:
[----:B------:R-:W-:Y:S05]  /*0430*/  BSYNC.RECONVERGENT B0 ;  /* 0x0000000000007941 */ /* 0x000fea0003800200 */
.L_x_122:
[----:B------:R-:W-:Y:S01]  /*0440*/  BAR.SYNC.DEFER_BLOCKING 0x0 ;  /* 0x0000000000007b1d */ /* 0x000fe20000010000 */
[----:B------:R-:W-:Y:S02]  /*0450*/  ISETP.GE.U32.AND P0, PT, R7, R2, PT ;  /* 0x000000020700720c */ /* 0x000fe40003f06070 */
[----:B012---:R-:W-:-:S03]  /*0460*/  CS2R R4, SRZ ;  /* 0x0000000000047805 */ /* 0x007fc6000001ff00 */
        /* <DEDUP_REMOVED lines=9> */
[----:B------:R-:W-:Y:S02]  /*0500*/  LEA R0, R7, R0, 0x7 ;  /* 0x0000000007007211 */ /* 0x000fe400078e38ff */
[----:B------:R-:W-:Y:S03]  /*0510*/  LDS.64 R4, [R6] ;  /* 0x0000000006047984 */ /* 0x000fe60000000a00 */
[----:B------:R-:W-:-:S06]  /*0520*/  IMAD R10, R9, 0x8, R0 ;  /* 0x00000008090a7824 */ /* 0x000fcc00078e0200 */
[----:B------:R-:W1:Y:S01]  /*0530*/  LDS.64 R10, [R10] ;  /* 0x000000000a0a7984 */ /* 0x000e620000000a00 */
[----:B0-----:R-:W-:-:S04]  /*0540*/  LOP3.LUT R0, R3, 0xfffffff0, RZ, 0xc0, !PT ;  /* 0xfffffff003007812 */ /* 0x001fc800078ec0ff */
[----:B------:R-:W-:-:S04]  /*0550*/  SHF.L.U32 R0, R13, R0, RZ ;  /* 0x000000000d007219 */ /* 0x000fc800000006ff */
[----:B------:R-:W0:Y:S08]  /*0560*/  MATCH.ANY R3, R0 ;  /* 0x00000000000373a1 */ /* 0x000e3000000e8000 */
[----:B------:R-:W2:Y:S01]  /*0570*/  REDUX.OR UR7, R0 ;  /* 0x00000000000773c4 */ /* 0x000ea20000004000 */
[----:B-1----:R-:W-:Y:S01]  /*0580*/  DMUL R4, R4, R10 ;  /* 0x0000000a04047228 */ /* 0x002fe20000000000 */
[----:B0-----:R-:W-:-:S13]  /*0590*/  LOP3.LUT P1, RZ, R0, UR8, R3, 0x40, !PT ;  /* 0x0000000800ff7c12 */ /* 0x001fda000f824003 */
[----:B--2---:R-:W-:Y:S05]  /*05a0*/  @!P1 BRA.DIV UR7, `(.L_x_128) ;  /* 0x0000000207649947 */ /* 0x004fea000b800000 */
[----:B------:R-:W-:Y:S04]  /*05b0*/  SHFL.BFLY PT, R11, R5, 0x8, 0x101f ;  /* 0x0d101f00050b7f89 */ /* 0x000fe800000e0000 */
[----:B------:R-:W0:Y:S02]  /*05c0*/  SHFL.BFLY PT, R10, R4, 0x8, 0x101f ;  /* 0x0d101f00040a7f89 */ /* 0x000e2400000e0000 */
[----:B0-----:R-:W-:-:S07]  /*05d0*/  DADD R10, R4, R10 ;  /* 0x00000000040a7229 */ /* 0x001fce000000000a */
[----:B------:R-:W0:Y:S04]  /*05e0*/  SHFL.BFLY PT, R13, R11, 0x4, 0x101f ;  /* 0x0c901f000b0d7f89 */ /* 0x000e2800000e0000 */
[----:B------:R-:W1:Y:S01]  /*05f0*/  SHFL.BFLY PT, R12, R10, 0x4, 0x101f ;  /* 0x0c901f000a0c7f89 */ /* 0x000e6200000e0000 */
[----:B0-----:R-:W-:Y:S02]  /*0600*/  IMAD.MOV.U32 R5, RZ, RZ, R13 ;  /* 0x000000ffff057224 */ /* 0x001fe400078e000d */
[----:B-1----:R-:W-:-:S06]  /*0610*/  IMAD.MOV.U32 R4, RZ, RZ, R12 ;  /* 0x000000ffff047224 */ /* 0x002fcc00078e000c */
[----:B------:R-:W-:-:S07]  /*0620*/  DADD R12, R10, R4 ;  /* 0x000000000a0c7229 */ /* 0x000fce0000000004 */
[----:B------:R-:W0:Y:S04]  /*0630*/  SHFL.BFLY PT, R15, R13, 0x2, 0x101f ;  /* 0x0c501f000d0f7f89 */ /* 0x000e2800000e0000 */
[----:B------:R-:W1:Y:S01]  /*0640*/  SHFL.BFLY PT, R14, R12, 0x2, 0x101f ;  /* 0x0c501f000c0e7f89 */ /* 0x000e6200000e0000 */
[----:B0-----:R-:W-:Y:S01]  /*0650*/  IMAD.MOV.U32 R5, RZ, RZ, R15 ;  /* 0x000000ffff057224 */ /* 0x001fe200078e000f */
[----:B-1----:R-:W-:-:S06]  /*0660*/  MOV R4, R14 ;  /* 0x0000000e00047202 */ /* 0x002fcc0000000f00 */
[----:B------:R-:W-:-:S07]  /*0670*/  DADD R14, R12, R4 ;  /* 0x000000000c0e7229 */ /* 0x000fce0000000004 */
[----:B------:R0:W1:Y:S04]  /*0680*/  SHFL.BFLY PT, R5, R15, 0x1, 0x101f ;  /* 0x0c301f000f057f89 */ /* 0x00006800000e0000 */
[----:B------:R0:W2:Y:S02]  /*0690*/  SHFL.BFLY PT, R4, R14, 0x1, 0x101f ;  /* 0x0c301f000e047f89 */ /* 0x0000a400000e0000 */
.L_x_145:
[----:B-12---:R-:W-:-:S11]  /*06a0*/  DADD R4, R14, R4 ;  /* 0x000000000e047229 */ /* 0x006fd60000000004 */
.L_x_127:
[----:B------:R-:W-:Y:S05]  /*06b0*/  BSYNC B0 ;  /* 0x0000000000007941 */ /* 0x000fea0003800000 */
.L_x_126:
[----:B------:R-:W-:-:S13]  /*06c0*/  ISETP.NE.OR P0, PT, R9, RZ, P0 ;  /* 0x000000ff0900720c */ /* 0x000fda0000705670 */
[----:B------:R-:W-:Y:S05]  /*06d0*/  @P0 EXIT ;  /* 0x000000000000094d */ /* 0x000fea0003800000 */
[----:B------:R-:W1:Y:S01]  /*06e0*/  LDC.64 R8, c[0x0][0x3a0] ;  /* 0x0000e800ff087b82 */ /* 0x000e620000000a00 */
[----:B------:R-:W-:Y:S01]  /*06f0*/  IMAD R3, R2, UR6, R7 ;  /* 0x0000000602037c24 */ /* 0x000fe2000f8e0207 */
[----:B------:R-:W-:-:S03]  /*0700*/  CS2R R6, SRZ ;  /* 0x0000000000067805 */ /* 0x000fc6000001ff00 */
[----:B-1----:R-:W-:-:S05]  /*0710*/  IMAD.WIDE.U32 R2, R3, 0x10, R8 ;  /* 0x0000001003027825 */ /* 0x002fca00078e0008 */
[----:B------:R-:W-:Y:S01]  /*0720*/  STG.E.128 desc[UR4][R2.64], R4 ;  /* 0x0000000402007986 */ /* 0x000fe2000c101d04 */
[----:B------:R-:W-:Y:S05]  /*0730*/  EXIT ;  /* 0x000000000000794d */ /* 0x000fea0003800000 */
.L_x_128:
[----:B------:R-:W-:Y:S01]  /*0740*/  BSSY B1, `(.L_x_129) ;  /* 0x0000007000017945 */ /* 0x000fe20003800000 */
[----:B------:R-:W-:Y:S01]  /*0750*/  IMAD.MOV.U32 R3, RZ, RZ, R5 ;  /* 0x000000ffff037224 */ /* 0x000fe200078e0005 */
[----:B------:R-:W-:Y:S01]  /*0760*/  MOV R6, 0x8 ;  /* 0x0000000800067802 */ /* 0x000fe20000000f00 */
[----:B------:R-:W-:-:S07]  /*0770*/  IMAD.MOV.U32 R17, RZ, RZ, 0x101f ;  /* 0x0000101fff117424 */ /* 0x000fce00078e00ff */
[----:B------:R-:W-:Y:S05]  /*0780*/  WARPSYNC.COLLECTIVE R0, `(.L_x_130) ;  /* 0x0000000000087348 */ /* 0x000fea0003c00000 */
[----:B------:R0:W1:Y:S02]  /*0790*/  SHFL.BFLY P1, R3, R3, R6, R17 ;  /* 0x0c00000603037389 */ /* 0x0000640000020011 */
[----:B01----:R-:W-:Y:S05]  /*07a0*/  ENDCOLLECTIVE ;  /* 0x000000000000791b */ /* 0x003fea0003800000 */
.L_x_130:
[----:B------:R-:W-:Y:S05]  /*07b0*/  BSYNC B1 ;  /* 0x0000000000017941 */ /* 0x000fea0003800000 */
.L_x_129:
[----:B------:R-:W-:Y:S01]  /*07c0*/  BSSY B1, `(.L_x_131) ;  /* 0x0000008000017945 */ /* 0x000fe20003800000 */
[----:B------:R-:W-:Y:S01]  /*07d0*/  IMAD.MOV.U32 R11, RZ, RZ, R3 ;  /* 0x000000ffff0b7224 */ /* 0x000fe200078e0003 */
[----:B------:R-:W-:Y:S01]  /*07e0*/  MOV R3, R4 ;  /* 0x0000000400037202 */ /* 0x000fe20000000f00 */
[----:B------:R-:W-:Y:S02]  /*07f0*/  IMAD.MOV.U32 R6, RZ, RZ, 0x8 ;  /* 0x00000008ff067424 */ /* 0x000fe400078e00ff */
[----:B------:R-:W-:-:S07]  /*0800*/  IMAD.MOV.U32 R17, RZ, RZ, 0x101f ;  /* 0x0000101fff117424 */ /* 0x000fce00078e00ff */
[----:B------:R-:W-:Y:S05]  /*0810*/  WARPSYNC.COLLECTIVE R0, `(.L_x_132) ;  /* 0x0000000000087348 */ /* 0x000fea0003c00000 */
[----:B------:R0:W1:Y:S02]  /*0820*/  SHFL.BFLY P1, R3, R3, R6, R17 ;  /* 0x0c00000603037389 */ /* 0x0000640000020011 */
[----:B01----:R-:W-:Y:S05]  /*0830*/  ENDCOLLECTIVE ;  /* 0x000000000000791b */ /* 0x003fea0003800000 */
.L_x_132:
[----:B------:R-:W-:Y:S05]  /*0840*/  BSYNC B1 ;  /* 0x0000000000017941 */ /* 0x000fea0003800000 */
.L_x_131:
[----:B------:R-:W-:Y:S01]  /*0850*/  MOV R10, R3 ;  /* 0x00000003000a7202 */ /* 0x000fe20000000f00 */
[----:B------:R-:W-:Y:S01]  /*0860*/  BSSY B1, `(.L_x_133) ;  /* 0x0000008000017945 */ /* 0x000fe20003800000 */
[----:B------:R-:W-:Y:S01]  /*0870*/  MOV R6, 0x4 ;  /* 0x0000000400067802 */ /* 0x000fe20000000f00 */
[----:B------:R-:W-:-:S03]  /*0880*/  IMAD.MOV.U32 R17, RZ, RZ, 0x101f ;  /* 0x0000101fff117424 */ /* 0x000fc600078e00ff */
[----:B------:R-:W-:-:S10]  /*0890*/  DADD R10, R4, R10 ;  /* 0x00000000040a7229 */ /* 0x000fd4000000000a */
[----:B------:R-:W-:-:S07]  /*08a0*/  IMAD.MOV.U32 R3, RZ, RZ, R11 ;  /* 0x000000ffff037224 */ /* 0x000fce00078e000b */
[----:B------:R-:W-:Y:S05]  /*08b0*/  WARPSYNC.COLLECTIVE R0, `(.L_x_134) ;  /* 0x0000000000087348 */ /* 0x000fea0003c00000 */
[----:B------:R0:W1:Y:S02]  /*08c0*/  SHFL.BFLY P1, R3, R3, R6, R17 ;  /* 0x0c00000603037389 */ /* 0x0000640000020011 */
[----:B01----:R-:W-:Y:S05]  /*08d0*/  ENDCOLLECTIVE ;  /* 0x000000000000791b */ /* 0x003fea0003800000 */
.L_x_134:
[----:B------:R-:W-:Y:S05]  /*08e0*/  BSYNC B1 ;  /* 0x0000000000017941 */ /* 0x000fea0003800000 */
.L_x_133:
[----:B------:R-:W-:Y:S01]  /*08f0*/  HFMA2 R6, -RZ, RZ, 0, 2.384185791015625e-07 ;  /* 0x00000004ff067431 */ /* 0x000fe200000001ff */
[----:B------:R-:W-:Y:S01]  /*0900*/  BSSY B1, `(.L_x_135) ;  /* 0x0000007000017945 */ /* 0x000fe20003800000 */
[----:B------:R-:W-:Y:S01]  /*0910*/  MOV R13, R3 ;  /* 0x00000003000d7202 */ /* 0x000fe20000000f00 */
[----:B------:R-:W-:Y:S02]  /*0920*/  IMAD.MOV.U32 R3, RZ, RZ, R10 ;  /* 0x000000ffff037224 */ /* 0x000fe400078e000a */
[----:B------:R-:W-:-:S07]  /*0930*/  IMAD.MOV.U32 R17, RZ, RZ, 0x101f ;  /* 0x0000101fff117424 */ /* 0x000fce00078e00ff */
[----:B------:R-:W-:Y:S05]  /*0940*/  WARPSYNC.COLLECTIVE R0, `(.L_x_136) ;  /* 0x0000000000087348 */ /* 0x000fea0003c00000 */
[----:B------:R0:W1:Y:S02]  /*0950*/  SHFL.BFLY P1, R3, R3, R6, R17 ;  /* 0x0c00000603037389 */ /* 0x0000640000020011 */
[----:B01----:R-:W-:Y:S05]  /*0960*/  ENDCOLLECTIVE ;  /* 0x000000000000791b */ /* 0x003fea0003800000 */
.L_x_136:
[----:B------:R-:W-:Y:S05]  /*0970*/  BSYNC B1 ;  /* 0x0000000000017941 */ /* 0x000fea0003800000 */
.L_x_135:
        /* <DEDUP_REMOVED lines=9> */
.L_x_138:
[----:B------:R-:W-:Y:S05]  /*0a10*/  BSYNC B1 ;  /* 0x0000000000017941 */ /* 0x000fea0003800000 */
.L_x_137:
[----:B------:R-:W-:Y:S01]  /*0a20*/  HFMA2 R6, -RZ, RZ, 0, 1.1920928955078125e-07 ;  /* 0x00000002ff067431 */ /* 0x000fe200000001ff */
[----:B------:R-:W-:Y:S01]  /*0a30*/  BSSY B1, `(.L_x_139) ;  /* 0x0000007000017945 */ /* 0x000fe20003800000 */
[----:B------:R-:W-:Y:S01]  /*0a40*/  MOV R15, R3 ;  /* 0x00000003000f7202 */ /* 0x000fe20000000f00 */
[----:B------:R-:W-:Y:S02]  /*0a50*/  IMAD.MOV.U32 R3, RZ, RZ, R12 ;  /* 0x000000ffff037224 */ /* 0x000fe400078e000c */
[----:B------:R-:W-:-:S07]  /*0a60*/  IMAD.MOV.U32 R17, RZ, RZ, 0x101f ;  /* 0x0000101fff117424 */ /* 0x000fce00078e00ff */
[----:B------:R-:W-:Y:S05]  /*0a70*/  WARPSYNC.COLLECTIVE R0, `(.L_x_140) ;  /* 0x0000000000087348 */ /* 0x000fea0003c00000 */
[----:B------:R0:W1:Y:S02]  /*0a80*/  SHFL.BFLY P1, R3, R3, R6, R17 ;  /* 0x0c00000603037389 */ /* 0x0000640000020011 */
[----:B01----:R-:W-:Y:S05]  /*0a90*/  ENDCOLLECTIVE ;  /* 0x000000000000791b */ /* 0x003fea0003800000 */
.L_x_140:
[----:B------:R-:W-:Y:S05]  /*0aa0*/  BSYNC B1 ;  /* 0x0000000000017941 */ /* 0x000fea0003800000 */
.L_x_139:
        /* <DEDUP_REMOVED lines=9> */
.L_x_142:
[----:B------:R-:W-:Y:S05]  /*0b40*/  BSYNC B1 ;  /* 0x0000000000017941 */ /* 0x000fea0003800000 */
.L_x_141:
[----:B------:R-:W-:Y:S01]  /*0b50*/  HFMA2 R6, -RZ, RZ, 0, 5.9604644775390625e-08 ;  /* 0x00000001ff067431 */ /* 0x000fe200000001ff */
[----:B------:R-:W-:Y:S01]  /*0b60*/  BSSY B1, `(.L_x_143) ;  /* 0x0000007000017945 */ /* 0x000fe20003800000 */
[----:B------:R-:W-:Y:S01]  /*0b70*/  MOV R5, R3 ;  /* 0x0000000300057202 */ /* 0x000fe20000000f00 */
[----:B------:R-:W-:Y:S02]  /*0b80*/  IMAD.MOV.U32 R3, RZ, RZ, R14 ;  /* 0x000000ffff037224 */ /* 0x000fe400078e000e */
[----:B------:R-:W-:-:S07]  /*0b90*/  IMAD.MOV.U32 R17, RZ, RZ, 0x101f ;  /* 0x0000101fff117424 */ /* 0x000fce00078e00ff */
[----:B------:R-:W-:Y:S05]  /*0ba0*/  WARPSYNC.COLLECTIVE R0, `(.L_x_144) ;  /* 0x0000000000087348 */ /* 0x000fea0003c00000 */
[----:B------:R0:W1:Y:S02]  /*0bb0*/  SHFL.BFLY P1, R3, R3, R6, R17 ;  /* 0x0c00000603037389 */ /* 0x0000640000020011 */
[----:B01----:R-:W-:Y:S05]  /*0bc0*/  ENDCOLLECTIVE ;  /* 0x000000000000791b */ /* 0x003fea0003800000 */
.L_x_144:
[----:B------:R-:W-:Y:S05]  /*0bd0*/  BSYNC B1 ;  /* 0x0000000000017941 */ /* 0x000fea0003800000 */
.L_x_143:
[----:B------:R-:W-:Y:S01]  /*0be0*/  MOV R4, R3 ;  /* 0x0000000300047202 */ /* 0x000fe20000000f00 */
[----:B------:R-:W-:Y:S06]  /*0bf0*/  BRA `(.L_x_145) ;  /* 0xfffffff800a87947 */ /* 0x000fec000383ffff */
.L_x_146:
        /* <DEDUP_REMOVED lines=16> */
.L_x_284:


//--------------------- .text._cupy_channelizer_16x16__complex64_complex64 --------------------------
	.section	.text._cupy_channelizer_16x16__complex64_complex64,"ax",@progbits
	.align	128
        .global         _cupy_channelizer_16x16__complex64_complex64
        .type           _cupy_channelizer_16x16__complex64_complex64,@function
        .size           _cupy_channelizer_16x16__complex64_complex64,(.L_x_285 - _cupy_channelizer_16x16__complex64_complex64)
        .other          _cupy_channelizer_16x16__complex64_complex64,@"STO_CUDA_ENTRY STV_DEFAULT"
_cupy_channelizer_16x16__complex64_complex64:
.text._cupy_channelizer_16x16__complex64_complex64:
        /* <DEDUP_REMOVED lines=49> */
.L_x_148:
        /* <DEDUP_REMOVED lines=17> */
.L_x_150:
[----:B0-----:R-:W-:-:S05]  /*0420*/  VIADD R6, R0, 0x800 ;  /* 0x0000080000067836 */ /* 0x001fca0000000000 */
[----:B------:R-:W-:-:S04]  /*0430*/  LEA R6, R9, R6, 0x18 ;  /* 0x0000000609067211 */ /* 0x000fc800078ec0ff */
[----:B------:R-:W-:-:S05]  /*0440*/  LEA R6, R7, R6, 0x7 ;  /* 0x0000000607067211 */ /* 0x000fca00078e38ff */
[----:B------:R-:W-:-:S05]  /*0450*/  IMAD R6, R5, 0x8, R6 ;  /* 0x0000000805067824 */ /* 0x000fca00078e0206 */
[----:B------:R1:W-:Y:S02]  /*0460*/  STS.64 [R6], RZ ;  /* 0x000000ff06007388 */ /* 0x0003e40000000a00 */
.L_x_149:
[----:B------:R-:W-:Y:S05]  /*0470*/  BSYNC.RECONVERGENT B0 ;  /* 0x0000000000007941 */ /* 0x000fea0003800200 */
.L_x_147:
[----:B------:R-:W-:Y:S01]  /*0480*/  BAR.SYNC.DEFER_BLOCKING 0x0 ;  /* 0x0000000000007b1d */ /* 0x000fe20000010000 */
[----:B------:R-:W-:Y:S02]  /*0490*/  ISETP.GE.U32.AND P0, PT, R5, R2, PT ;  /* 0x000000020500720c */ /* 0x000fe40003f06070 */
[----:B0-----:R-:W-:-:S03]  /*04a0*/  CS2R R10, SRZ ;  /* 0x00000000000a7805 */ /* 0x001fc6000001ff00 */
[----:B------:R-:W-:Y:S08]  /*04b0*/  BSSY B0, `(.L_x_151) ;  /* 0x0000027000007945 */ /* 0x000ff00003800000 */
[----:B------:R-:W-:Y:S05]  /*04c0*/  @P0 BRA `(.L_x_152) ;  /* 0x0000000000940947 */ /* 0x000fea0003800000 */
[----:B-1----:R-:W0:Y:S01]  /*04d0*/  S2R R6, SR_LANEID ;  /* 0x0000000000067919 */ /* 0x002e220000000000 */
[----:B------:R-:W-:Y:S01]  /*04e0*/  IADD3 R0, PT, PT, R0, 0x800, RZ ;  /* 0x0000080000007810 */ /* 0x000fe20007ffe0ff */
[----:B------:R-:W-:Y:S01]  /*04f0*/  IMAD R4, R5, 0x80, R4 ;  /* 0x0000008005047824 */ /* 0x000fe200078e0204 */
[----:B------:R-:W-:Y:S01]  /*0500*/  VOTEU.ANY UR8, UPT, PT ;  /* 0x0000000000087886 */ /* 0x000fe200038e0100 */
[----:B--2---:R-:W-:Y:S01]  /*0510*/  IMAD.MOV.U32 R13, RZ, RZ, 0xffff ;  /* 0x0000ffffff0d7424 */ /* 0x004fe200078e00ff */
[----:B------:R-:W-:Y:S01]  /*0520*/  LEA R0, R9, R0, 0x18 ;  /* 0x0000000009007211 */ /* 0x000fe200078ec0ff */
[----:B------:R-:W-:-:S03]  /*0530*/  IMAD R4, R7, 0x8, R4 ;  /* 0x0000000807047824 */ /* 0x000fc600078e0204 */
[----:B------:R-:W-:Y:S02]  /*0540*/  LEA R0, R5, R0, 0x7 ;  /* 0x0000000005007211 */ /* 0x000fe400078e38ff */
[----:B------:R-:W-:Y:S02]  /*0550*/  LDS.64 R8, [R4] ;  /* 0x0000000004087984 */ /* 0x000fe40000000a00 */
[----:B------:R-:W-:-:S05]  /*0560*/  LEA R3, R7, R0, 0x3 ;  /* 0x0000000007037211 */ /* 0x000fca00078e18ff */
[----:B------:R-:W1:Y:S01]  /*0570*/  LDS.64 R10, [R3] ;  /* 0x00000000030a7984 */ /* 0x000e620000000a00 */
[----:B0-----:R-:W-:-:S04]  /*0580*/  LOP3.LUT R0, R6, 0xfffffff0, RZ, 0xc0, !PT ;  /* 0xfffffff006007812 */ /* 0x001fc800078ec0ff */
[----:B------:R-:W-:-:S04]  /*0590*/  SHF.L.U32 R0, R13, R0, RZ ;  /* 0x000000000d007219 */ /* 0x000fc800000006ff */
[----:B------:R-:W0:Y:S08]  /*05a0*/  MATCH.ANY R13, R0 ;  /* 0x00000000000d73a1 */ /* 0x000e3000000e8000 */
[----:B------:R-:W2:Y:S01]  /*05b0*/  REDUX.OR UR7, R0 ;  /* 0x00000000000773c4 */ /* 0x000ea20000004000 */
[-C--:B-1----:R-:W-:Y:S01]  /*05c0*/  FMUL R6, R8, R11.reuse ;  /* 0x0000000b08067220 */ /* 0x082fe20000400000 */
[----:B0-----:R-:W-:Y:S01]  /*05d0*/  LOP3.LUT P1, RZ, R0, UR8, R13, 0x40, !PT ;  /* 0x0000000800ff7c12 */ /* 0x001fe2000f82400d */
[----:B------:R-:W-:-:S02]  /*05e0*/  FMUL R13, R9, R11 ;  /* 0x0000000b090d7220 */ /* 0x000fc40000400000 */
[-C--:B------:R-:W-:Y:S02]  /*05f0*/  FFMA R9, R9, R10.reuse, R6 ;  /* 0x0000000a09097223 */ /* 0x080fe40000000006 */
[----:B------:R-:W-:-:S08]  /*0600*/  FFMA R13, R8, R10, -R13 ;  /* 0x0000000a080d7223 */ /* 0x000fd0000000080d */
[----:B--2---:R-:W-:Y:S05]  /*0610*/  @!P1 BRA.DIV UR7, `(.L_x_153) ;  /* 0x0000000207609947 */ /* 0x004fea000b800000 */
        /* <DEDUP_REMOVED lines=15> */
.L_x_170:
[----:B--2---:R-:W-:-:S07]  /*0710*/  FADD R11, R9, R6 ;  /* 0x00000006090b7221 */ /* 0x004fce0000000000 */
.L_x_152:
[----:B------:R-:W-:Y:S05]  /*0720*/  BSYNC B0 ;  /* 0x0000000000007941 */ /* 0x000fea0003800000 */
.L_x_151:
[----:B------:R-:W-:-:S13]  /*0730*/  ISETP.NE.OR P0, PT, R7, RZ, P0 ;  /* 0x000000ff0700720c */ /* 0x000fda0000705670 */
[----:B------:R-:W-:Y:S05]  /*0740*/  @P0 EXIT ;  /* 0x000000000000094d */ /* 0x000fea0003800000 */
[----:B-1----:R-:W0:Y:S01]  /*0750*/  LDC.64 R6, c[0x0][0x3a0] ;  /* 0x0000e800ff067b82 */ /* 0x002e220000000a00 */
[----:B--2---:R-:W-:-:S04]  /*0760*/  IMAD R3, R2, UR6, R5 ;  /* 0x0000000602037c24 */ /* 0x004fc8000f8e0205 */
[----:B0-----:R-:W-:-:S05]  /*0770*/  IMAD.WIDE.U32 R2, R3, 0x8, R6 ;  /* 0x0000000803027825 */ /* 0x001fca00078e0006 */
[----:B------:R-:W-:Y:S01]  /*0780*/  STG.E.64 desc[UR4][R2.64], R10 ;  /* 0x0000000a02007986 */ /* 0x000fe2000c101b04 */
[----:B------:R-:W-:Y:S05]  /*0790*/  EXIT ;  /* 0x000000000000794d */ /* 0x000fea0003800000 */
.L_x_153:
[----:B------:R-:W-:Y:S01]  /*07a0*/  HFMA2 R21, -RZ, RZ, 0, 0.000503063201904296875 ;  /* 0x0000101fff157431 */ /* 0x000fe200000001ff */
[----:B------:R-:W-:Y:S01]  /*07b0*/  BSSY B1, `(.L_x_154) ;  /* 0x0000006000017945 */ /* 0x000fe20003800000 */
[----:B------:R-:W-:Y:S01]  /*07c0*/  MOV R3, R13 ;  /* 0x0000000d00037202 */ /* 0x000fe20000000f00 */
[----:B------:R-:W-:-:S07]  /*07d0*/  IMAD.MOV.U32 R6, RZ, RZ, 0x8 ;  /* 0x00000008ff067424 */ /* 0x000fce00078e00ff */
[----:B------:R-:W-:Y:S05]  /*07e0*/  WARPSYNC.COLLECTIVE R0, `(.L_x_155) ;  /* 0x0000000000087348 */ /* 0x000fea0003c00000 */
[----:B------:R0:W1:Y:S02]  /*07f0*/  SHFL.BFLY P1, R6, R3, R6, R21 ;  /* 0x0c00000603067389 */ /* 0x0000640000020015 */
[----:B01----:R-:W-:Y:S05]  /*0800*/  ENDCOLLECTIVE ;  /* 0x000000000000791b */ /* 0x003fea0003800000 */
.L_x_155:
[----:B------:R-:W-:Y:S05]  /*0810*/  BSYNC B1 ;  /* 0x0000000000017941 */ /* 0x000fea0003800000 */
.L_x_154:
[----:B------:R-:W-:Y:S02]  /*0820*/  IMAD.MOV.U32 R4, RZ, RZ, R6 ;  /* 0x000000ffff047224 */ /* 0x000fe400078e0006 */
[----:B------:R-:W-:Y:S01]  /*0830*/  HFMA2 R21, -RZ, RZ, 0, 0.000503063201904296875 ;  /* 0x0000101fff157431 */ /* 0x000fe200000001ff */
[----:B------:R-:W-:Y:S01]  /*0840*/  BSSY B1, `(.L_x_156) ;  /* 0x0000006000017945 */ /* 0x000fe20003800000 */
[----:B------:R-:W-:Y:S01]  /*0850*/  MOV R6, 0x4 ;  /* 0x0000000400067802 */ /* 0x000fe20000000f00 */
[----:B------:R-:W-:-:S07]  /*0860*/  FADD R3, R13, R4 ;  /* 0x000000040d037221 */ /* 0x000fce0000000000 */
[----:B------:R-:W-:Y:S05]  /*0870*/  WARPSYNC.COLLECTIVE R0, `(.L_x_157) ;  /* 0x0000000000087348 */ /* 0x000fea0003c00000 */
[----:B------:R0:W1:Y:S02]  /*0880*/  SHFL.BFLY P1, R6, R3, R6, R21 ;  /* 0x0c00000603067389 */ /* 0x0000640000020015 */
[----:B01----:R-:W-:Y:S05]  /*0890*/  ENDCOLLECTIVE ;  /* 0x000000000000791b */ /* 0x003fea0003800000 */
.L_x_157:
[----:B------:R-:W-:Y:S05]  /*08a0*/  BSYNC B1 ;  /* 0x0000000000017941 */ /* 0x000fea0003800000 */
.L_x_156:
[----:B------:R-:W-:Y:S02]  /*08b0*/  IMAD.MOV.U32 R4, RZ, RZ, R6 ;  /* 0x000000ffff047224 */ /* 0x000fe400078e0006 */
[----:B------:R-:W-:Y:S01]  /*08c0*/  HFMA2 R6, -RZ, RZ, 0, 1.1920928955078125e-07 ;  /* 0x00000002ff067431 */ /* 0x000fe200000001ff */
[----:B------:R-:W-:Y:S01]  /*08d0*/  BSSY B1, `(.L_x_158) ;  /* 0x0000007000017945 */ /* 0x000fe20003800000 */
[----:B------:R-:W-:Y:S02]  /*08e0*/  IMAD.MOV.U32 R21, RZ, RZ, 0x101f ;  /* 0x0000101fff157424 */ /* 0x000fe400078e00ff */
[----:B------:R-:W-:-:S05]  /*08f0*/  FADD R11, R3, R4 ;  /* 0x00000004030b7221 */ /* 0x000fca0000000000 */
[----:B------:R-:W-:-:S07]  /*0900*/  MOV R3, R11 ;  /* 0x0000000b00037202 */ /* 0x000fce0000000f00 */
[----:B------:R-:W-:Y:S05]  /*0910*/  WARPSYNC.COLLECTIVE R0, `(.L_x_159) ;  /* 0x0000000000087348 */ /* 0x000fea0003c00000 */
[----:B------:R0:W1:Y:S02]  /*0920*/  SHFL.BFLY P1, R6, R3, R6, R21 ;  /* 0x0c00000603067389 */ /* 0x0000640000020015 */
[----:B01----:R-:W-:Y:S05]  /*0930*/  ENDCOLLECTIVE ;  /* 0x000000000000791b */ /* 0x003fea0003800000 */
.L_x_159:
[----:B------:R-:W-:Y:S05]  /*0940*/  BSYNC B1 ;  /* 0x0000000000017941 */ /* 0x000fea0003800000 */
.L_x_158:
[----:B------:R-:W-:Y:S01]  /*0950*/  MOV R4, R6 ;  /* 0x0000000600047202 */ /* 0x000fe20000000f00 */
[----:B------:R-:W-:Y:S01]  /*0960*/  HFMA2 R21, -RZ, RZ, 0, 0.000503063201904296875 ;  /* 0x0000101fff157431 */ /* 0x000fe200000001ff */
[----:B------:R-:W-:Y:S01]  /*0970*/  BSSY B1, `(.L_x_160) ;  /* 0x0000007000017945 */ /* 0x000fe20003800000 */
[----:B------:R-:W-:Y:S02]  /*0980*/  IMAD.MOV.U32 R6, RZ, RZ, 0x1 ;  /* 0x00000001ff067424 */ /* 0x000fe400078e00ff */
[----:B------:R-:W-:-:S05]  /*0990*/  FADD R15, R11, R4 ;  /* 0x000000040b0f7221 */ /* 0x000fca0000000000 */
[----:B------:R-:W-:-:S07]  /*09a0*/  MOV R3, R15 ;  /* 0x0000000f00037202 */ /* 0x000fce0000000f00 */
[----:B------:R-:W-:Y:S05]  /*09b0*/  WARPSYNC.COLLECTIVE R0, `(.L_x_161) ;  /* 0x0000000000087348 */ /* 0x000fea0003c00000 */
[----:B------:R0:W1:Y:S02]  /*09c0*/  SHFL.BFLY P1, R6, R3, R6, R21 ;  /* 0x0c00000603067389 */ /* 0x0000640000020015 */
[----:B01----:R-:W-:Y:S05]  /*09d0*/  ENDCOLLECTIVE ;  /* 0x000000000000791b */ /* 0x003fea0003800000 */
.L_x_161:
[----:B------:R-:W-:Y:S05]  /*09e0*/  BSYNC B1 ;  /* 0x0000000000017941 */ /* 0x000fea0003800000 */
.L_x_160:
[----:B------:R-:W-:Y:S01]  /*09f0*/  MOV R4, R6 ;  /* 0x0000000600047202 */ /* 0x000fe20000000f00 */
[----:B------:R-:W-:Y:S01]  /*0a00*/  HFMA2 R6, -RZ, RZ, 0, 4.76837158203125e-07 ;  /* 0x00000008ff067431 */ /* 0x000fe200000001ff */
[----:B------:R-:W-:Y:S01]  /*0a10*/  BSSY B1, `(.L_x_162) ;  /* 0x0000006000017945 */ /* 0x000fe20003800000 */
[----:B------:R-:W-:Y:S01]  /*0a20*/  IMAD.MOV.U32 R3, RZ, RZ, R9 ;  /* 0x000000ffff037224 */ /* 0x000fe200078e0009 */
[----:B------:R-:W-:-:S07]  /*0a30*/  MOV R21, 0x101f ;  /* 0x0000101f00157802 */ /* 0x000fce0000000f00 */
[----:B------:R-:W-:Y:S05]  /*0a40*/  WARPSYNC.COLLECTIVE R0, `(.L_x_163) ;  /* 0x0000000000087348 */ /* 0x000fea0003c00000 */
[----:B------:R0:W1:Y:S02]  /*0a50*/  SHFL.BFLY P1, R6, R3, R6, R21 ;  /* 0x0c00000603067389 */ /* 0x0000640000020015 */
[----:B01----:R-:W-:Y:S05]  /*0a60*/  ENDCOLLECTIVE ;  /* 0x000000000000791b */ /* 0x003fea0003800000 */
.L_x_163:
[----:B------:R-:W-:Y:S05]  /*0a70*/  BSYNC B1 ;  /* 0x0000000000017941 */ /* 0x000fea0003800000 */
.L_x_162:
[----:B------:R-:W-:Y:S01]  /*0a80*/  FADD R17, R9, R6 ;  /* 0x0000000609117221 */ /* 0x000fe20000000000 */
[----:B------:R-:W-:Y:S01]  /*0a90*/  HFMA2 R6, -RZ, RZ, 0, 2.384185791015625e-07 ;  /* 0x00000004ff067431 */ /* 0x000fe200000001ff */
[----:B------:R-:W-:Y:S01]  /*0aa0*/  BSSY B1, `(.L_x_164) ;  /* 0x0000006000017945 */ /* 0x000fe20003800000 */
[----:B------:R-:W-:Y:S01]  /*0ab0*/  MOV R21, 0x101f ;  /* 0x0000101f00157802 */ /* 0x000fe20000000f00 */
[----:B------:R-:W-:-:S07]  /*0ac0*/  IMAD.MOV.U32 R3, RZ, RZ, R17 ;  /* 0x000000ffff037224 */ /* 0x000fce00078e0011 */
[----:B------:R-:W-:Y:S05]  /*0ad0*/  WARPSYNC.COLLECTIVE R0, `(.L_x_165) ;  /* 0x0000000000087348 */ /* 0x000fea0003c00000 */
[----:B------:R0:W1:Y:S02]  /*0ae0*/  SHFL.BFLY P1, R6, R3, R6, R21 ;  /* 0x0c00000603067389 */ /* 0x0000640000020015 */
[----:B01----:R-:W-:Y:S05]  /*0af0*/  ENDCOLLECTIVE ;  /* 0x000000000000791b */ /* 0x003fea0003800000 */
.L_x_165:
[----:B------:R-:W-:Y:S05]  /*0b00*/  BSYNC B1 ;  /* 0x0000000000017941 */ /* 0x000fea0003800000 */
.L_x_164:
[----:B------:R-:W-:Y:S01]  /*0b10*/  FADD R19, R17, R6 ;  /* 0x0000000611137221 */ /* 0x000fe20000000000 */
[----:B------:R-:W-:Y:S01]  /*0b20*/  HFMA2 R6, -RZ, RZ, 0, 1.1920928955078125e-07 ;  /* 0x00000002ff067431 */ /* 0x000fe200000001ff */
[----:B------:R-:W-:Y:S01]  /*0b30*/  BSSY B1, `(.L_x_166) ;  /* 0x0000006000017945 */ /* 0x000fe20003800000 */
[----:B------:R-:W-:Y:S01]  /*0b40*/  MOV R21, 0x101f ;  /* 0x0000101f00157802 */ /* 0x000fe20000000f00 */
[----:B------:R-:W-:-:S07]  /*0b50*/  IMAD.MOV.U32 R3, RZ, RZ, R19 ;  /* 0x000000ffff037224 */ /* 0x000fce00078e0013 */
[----:B------:R-:W-:Y:S05]  /*0b60*/  WARPSYNC.COLLECTIVE R0, `(.L_x_167) ;  /* 0x0000000000087348 */ /* 0x000fea0003c00000 */
[----:B------:R0:W1:Y:S02]  /*0b70*/  SHFL.BFLY P1, R6, R3, R6, R21 ;  /* 0x0c00000603067389 */ /* 0x0000640000020015 */
[----:B01----:R-:W-:Y:S05]  /*0b80*/  ENDCOLLECTIVE ;  /* 0x000000000000791b */ /* 0x003fea0003800000 */
.L_x_167:
[----:B------:R-:W-:Y:S05]  /*0b90*/  BSYNC B1 ;  /* 0x0000000000017941 */ /* 0x000fea0003800000 */
.L_x_166:
[----:B------:R-:W-:Y:S01]  /*0ba0*/  FADD R9, R19, R6 ;  /* 0x0000000613097221 */ /* 0x000fe20000000000 */
[----:B------:R-:W-:Y:S01]  /*0bb0*/  HFMA2 R6, -RZ, RZ, 0, 5.9604644775390625e-08 ;  /* 0x00000001ff067431 */ /* 0x000fe200000001ff */
[----:B------:R-:W-:Y:S01]  /*0bc0*/  BSSY B1, `(.L_x_168) ;  /* 0x0000006000017945 */ /* 0x000fe20003800000 */
[----:B------:R-:W-:Y:S01]  /*0bd0*/  MOV R21, 0x101f ;  /* 0x0000101f00157802 */ /* 0x000fe20000000f00 */
[----:B------:R-:W-:-:S07]  /*0be0*/  IMAD.MOV.U32 R3, RZ, RZ, R9 ;  /* 0x000000ffff037224 */ /* 0x000fce00078e0009 */
[----:B------:R-:W-:Y:S05]  /*0bf0*/  WARPSYNC.COLLECTIVE R0, `(.L_x_169) ;  /* 0x0000000000087348 */ /* 0x000fea0003c00000 */
[----:B------:R0:W1:Y:S02]  /*0c00*/  SHFL.BFLY P1, R6, R3, R6, R21 ;  /* 0x0c00000603067389 */ /* 0x0000640000020015 */
[----:B01----:R-:W-:Y:S05]  /*0c10*/  ENDCOLLECTIVE ;  /* 0x000000000000791b */ /* 0x003fea0003800000 */
.L_x_169:
[----:B------:R-:W-:Y:S05]  /*0c20*/  BSYNC B1 ;  /* 0x0000000000017941 */ /* 0x000fea0003800000 */
.L_x_168:
[----:B------:R-:W-:Y:S01]  /*0c30*/  FADD R10, R15, R4 ;  /* 0x000000040f0a7221 */ /* 0x000fe20000000000 */
[----:B------:R-:W-:Y:S06]  /*0c40*/  BRA `(.L_x_170) ;  /* 0xfffffff800b07947 */ /* 0x000fec000383ffff */
.L_x_171:
        /* <DEDUP_REMOVED lines=11> */
.L_x_285:


//--------------------- .text._cupy_channelizer_16x16_float32_complex64 --------------------------
	.section	.text._cupy_channelizer_16x16_float32_complex64,"ax",@progbits
	.align	128
        .global         _cupy_channelizer_16x16_float32_complex64
        .type           _cupy_channelizer_16x16_float32_complex64,@function
        .size           _cupy_channelizer_16x16_float32_complex64,(.L_x_286 - _cupy_channelizer_16x16_float32_complex64)
        .other          _cupy_channelizer_16x16_float32_complex64,@"STO_CUDA_ENTRY STV_DEFAULT"
_cupy_channelizer_16x16_float32_complex64:
.text._cupy_channelizer_16x16_float32_complex64:
        /* <DEDUP_REMOVED lines=14> */
[----:B------:R-:W-:Y:S02]  /*00e0*/  @P0 IMAD.U32 R0, RZ, RZ, UR6 ;  /* 0x00000006ff000e24 */ /* 0x000fe4000f8e00ff */
[----:B-1----:R-:W-:-:S05]  /*00f0*/  @P0 IMAD.U32 R9, RZ, RZ, UR7 ;  /* 0x00000007ff090e24 */ /* 0x002fca000f8e00ff */
[----:B------:R-:W-:Y:S01]  /*0100*/  @P0 LEA R4, R9, R0, 0x18 ;  /* 0x0000000009040211 */ /* 0x000fe200078ec0ff */
[----:B------:R-:W-:Y:S01]  /*0110*/  @!P0 IMAD.U32 R9, RZ, RZ, UR7 ;  /* 0x00000007ff098e24 */ /* 0x000fe2000f8e00ff */
[----:B------:R-:W-:Y:S01]  /*0120*/  @!P0 MOV R0, UR6 ;  /* 0x0000000600008c02 */ /* 0x000fe20008000f00 */
[----:B------:R-:W1:Y:S02]  /*0130*/  S2UR UR6, SR_CTAID.X ;  /* 0x00000000000679c3 */ /* 0x000e640000002500 */
[----:B------:R-:W-:Y:S01]  /*0140*/  @P0 IMAD R6, R7, 0x40, R4 ;  /* 0x0000004007060824 */ /* 0x000fe200078e0204 */
[----:B------:R-:W-:-:S03]  /*0150*/  @!P0 LEA R4, R9, R0, 0x18 ;  /* 0x0000000009048211 */ /* 0x000fc600078ec0ff */
[----:B0-----:R-:W-:Y:S01]  /*0160*/  @P0 IMAD R11, R5, 0x4, R6 ;  /* 0x00000004050b0824 */ /* 0x001fe200078e0206 */
[----:B------:R-:W-:-:S05]  /*0170*/  @!P0 LEA R8, R7, R4, 0x6 ;  /* 0x0000000407088211 */ /* 0x000fca00078e30ff */
[----:B------:R-:W-:Y:S01]  /*0180*/  @!P0 IMAD R8, R5, 0x4, R8 ;  /* 0x0000000405088824 */ /* 0x000fe200078e0208 */
[----:B-1----:R-:W-:Y:S01]  /*0190*/  ISETP.LE.U32.AND P1, PT, R3, UR6, PT ;  /* 0x0000000603007c0c */ /* 0x002fe2000bf23070 */
[----:B--2---:R0:W-:Y:S04]  /*01a0*/  @P0 STS [R11], R10 ;  /* 0x0000000a0b000388 */ /* 0x0041e80000000800 */
[----:B------:R0:W-:Y:S08]  /*01b0*/  @!P0 STS [R8], RZ ;  /* 0x000000ff08008388 */ /* 0x0001f00000000800 */
[----:B------:R-:W-:Y:S05]  /*01c0*/  @!P1 BRA `(.L_x_173) ;  /* 0x0000000000449947 */ /* 0x000fea0003800000 */
[----:B------:R-:W-:Y:S05]  /*01d0*/  @!P0 BRA `(.L_x_174) ;  /* 0x0000000000948947 */ /* 0x000fea0003800000 */
[----:B0-----:R-:W0:Y:S01]  /*01e0*/  LDC.64 R10, c[0x0][0x390] ;  /* 0x0000e400ff0a7b82 */ /* 0x001e220000000a00 */
[----:B------:R-:W-:-:S05]  /*01f0*/  IADD3 R13, PT, PT, -R3, UR6, R5 ;  /* 0x00000006030d7c10 */ /* 0x000fca000fffe105 */
[----:B------:R-:W-:-:S05]  /*0200*/  IMAD R6, R13, R2, R2 ;  /* 0x000000020d067224 */ /* 0x000fca00078e0202 */
[----:B------:R-:W-:-:S05]  /*0210*/  IADD3 R13, PT, PT, R6, R7, RZ ;  /* 0x00000007060d7210 */ /* 0x000fca0007ffe0ff */
[----:B0-----:R-:W-:-:S06]  /*0220*/  IMAD.WIDE.U32 R10, R13, 0x4, R10 ;  /* 0x000000040d0a7825 */ /* 0x001fcc00078e000a */
[----:B------:R-:W2:Y:S01]  /*0230*/  LDG.E.CONSTANT R10, desc[UR4][R10.64] ;  /* 0x000000040a0a7981 */ /* 0x000ea2000c1e9900 */
[----:B------:R-:W-:Y:S01]  /*0240*/  VIADD R6, R0, 0x400 ;  /* 0x0000040000067836 */ /* 0x000fe20000000000 */
[----:B------:R-:W-:Y:S02]  /*0250*/  LOP3.LUT R13, RZ, R7, RZ, 0x33, !PT ;  /* 0x00000007ff0d7212 */ /* 0x000fe400078e33ff */
[----:B------:R-:W-:Y:S02]  /*0260*/  LOP3.LUT R8, RZ, R5, RZ, 0x33, !PT ;  /* 0x00000005ff087212 */ /* 0x000fe400078e33ff */
[----:B------:R-:W-:Y:S02]  /*0270*/  IADD3 R13, PT, PT, R13, R2, RZ ;  /* 0x000000020d0d7210 */ /* 0x000fe40007ffe0ff */
[----:B------:R-:W-:Y:S01]  /*0280*/  LEA R6, R9, R6, 0x18 ;  /* 0x0000000609067211 */ /* 0x000fe200078ec0ff */
[----:B------:R-:W-:-:S03]  /*0290*/  IMAD.IADD R3, R8, 0x1, R3 ;  /* 0x0000000108037824 */ /* 0x000fc600078e0203 */
[----:B------:R-:W-:-:S05]  /*02a0*/  LEA R6, R13, R6, 0x6 ;  /* 0x000000060d067211 */ /* 0x000fca00078e30ff */
[----:B------:R-:W-:-:S05]  /*02b0*/  IMAD R3, R3, 0x4, R6 ;  /* 0x0000000403037824 */ /* 0x000fca00078e0206 */
[----:B--2---:R2:W-:Y:S01]  /*02c0*/  STS [R3], R10 ;  /* 0x0000000a03007388 */ /* 0x0045e20000000800 */
[----:B------:R-:W-:Y:S05]  /*02d0*/  BRA `(.L_x_174) ;  /* 0x0000000000547947 */ /* 0x000fea0003800000 */
.L_x_173:
[----:B------:R-:W-:-:S04]  /*02e0*/  ISETP.LE.U32.AND P0, PT, R5, UR6, PT ;  /* 0x0000000605007c0c */ /* 0x000fc8000bf03070 */
[----:B------:R-:W-:-:S13]  /*02f0*/  ISETP.GE.U32.OR P0, PT, R7, R2, !P0 ;  /* 0x000000020700720c */ /* 0x000fda0004706470 */
[----:B------:R-:W-:Y:S05]  /*0300*/  @P0 BRA `(.L_x_175) ;  /* 0x0000000000340947 */ /* 0x000fea0003800000 */
[----:B0-----:R-:W0:Y:S01]  /*0310*/  LDC.64 R10, c[0x0][0x390] ;  /* 0x0000e400ff0a7b82 */ /* 0x001e220000000a00 */
[----:B------:R-:W-:-:S04]  /*0320*/  IMAD R3, R5, R2, R7 ;  /* 0x0000000205037224 */ /* 0x000fc800078e0207 */
[----:B0-----:R-:W-:-:S06]  /*0330*/  IMAD.WIDE.U32 R10, R3, 0x4, R10 ;  /* 0x00000004030a7825 */ /* 0x001fcc00078e000a */
[----:B------:R-:W2:Y:S01]  /*0340*/  LDG.E.CONSTANT R10, desc[UR4][R10.64] ;  /* 0x000000040a0a7981 */ /* 0x000ea2000c1e9900 */
[----:B------:R-:W-:Y:S02]  /*0350*/  LOP3.LUT R3, RZ, R7, RZ, 0x33, !PT ;  /* 0x00000007ff037212 */ /* 0x000fe400078e33ff */
[----:B------:R-:W-:-:S03]  /*0360*/  IADD3 R8, PT, PT, R0, 0x400, RZ ;  /* 0x0000040000087810 */ /* 0x000fc60007ffe0ff */
[----:B------:R-:W-:Y:S01]  /*0370*/  IMAD.IADD R6, R3, 0x1, R2 ;  /* 0x0000000103067824 */ /* 0x000fe200078e0202 */
[----:B------:R-:W-:Y:S02]  /*0380*/  LEA R13, R9, R8, 0x18 ;  /* 0x00000008090d7211 */ /* 0x000fe400078ec0ff */
[----:B------:R-:W-:Y:S02]  /*0390*/  IADD3 R3, PT, PT, -R5, UR6, RZ ;  /* 0x0000000605037c10 */ /* 0x000fe4000fffe1ff */
[----:B------:R-:W-:-:S05]  /*03a0*/  LEA R6, R6, R13, 0x6 ;  /* 0x0000000d06067211 */ /* 0x000fca00078e30ff */
[----:B------:R-:W-:-:S05]  /*03b0*/  IMAD R3, R3, 0x4, R6 ;  /* 0x0000000403037824 */ /* 0x000fca00078e0206 */
[----:B--2---:R0:W-:Y:S01]  /*03c0*/  STS [R3], R10 ;  /* 0x0000000a03007388 */ /* 0x0041e20000000800 */
[----:B------:R-:W-:Y:S05]  /*03d0*/  BRA `(.L_x_174) ;  /* 0x0000000000147947 */ /* 0x000fea0003800000 */
.L_x_175:
[----:B------:R-:W-:-:S04]  /*03e0*/  IADD3 R6, PT, PT, R0, 0x400, RZ ;  /* 0x0000040000067810 */ /* 0x000fc80007ffe0ff */
[----:B------:R-:W-:-:S05]  /*03f0*/  LEA R6, R9, R6, 0x18 ;  /* 0x0000000609067211 */ /* 0x000fca00078ec0ff */
[----:B------:R-:W-:-:S05]  /*0400*/  IMAD R6, R7, 0x40, R6 ;  /* 0x0000004007067824 */ /* 0x000fca00078e0206 */
[----:B------:R-:W-:-:S05]  /*0410*/  LEA R6, R5, R6, 0x2 ;  /* 0x0000000605067211 */ /* 0x000fca00078e10ff */
[----:B------:R1:W-:Y:S02]  /*0420*/  STS [R6], RZ ;  /* 0x000000ff06007388 */ /* 0x0003e40000000800 */
.L_x_174:
[----:B------:R-:W-:Y:S05]  /*0430*/  BSYNC.RECONVERGENT B0 ;  /* 0x0000000000007941 */ /* 0x000fea0003800200 */
.L_x_172:
[----:B------:R-:W-:Y:S01]  /*0440*/  BAR.SYNC.DEFER_BLOCKING 0x0 ;  /* 0x0000000000007b1d */ /* 0x000fe20000010000 */
[----:B------:R-:W-:Y:S01]  /*0450*/  ISETP.GE.U32.AND P0, PT, R5, R2, PT ;  /* 0x000000020500720c */ /* 0x000fe20003f06070 */
[----:B0-----:R-:W-:-:S04]  /*0460*/  IMAD.MOV.U32 R8, RZ, RZ, RZ ;  /* 0x000000ffff087224 */ /* 0x001fc800078e00ff */
[----:B------:R-:W-:Y:S08]  /*0470*/  BSSY B0, `(.L_x_176) ;  /* 0x000001c000007945 */ /* 0x000ff00003800000 */
[----:B------:R-:W-:Y:S05]  /*0480*/  @P0 BRA `(.L_x_177) ;  /* 0x0000000000680947 */ /* 0x000fea0003800000 */
[----:B-1----:R-:W0:Y:S01]  /*0490*/  S2R R6, SR_LANEID ;  /* 0x0000000000067919 */ /* 0x002e220000000000 */
[----:B------:R-:W-:Y:S01]  /*04a0*/  IADD3 R0, PT, PT, R0, 0x400, RZ ;  /* 0x0000040000007810 */ /* 0x000fe20007ffe0ff */
[----:B------:R-:W-:Y:S01]  /*04b0*/  IMAD R4, R5, 0x40, R4 ;  /* 0x0000004005047824 */ /* 0x000fe200078e0204 */
[----:B------:R-:W-:Y:S02]  /*04c0*/  VOTEU.ANY UR8, UPT, PT ;  /* 0x0000000000087886 */ /* 0x000fe400038e0100 */
[----:B------:R-:W-:Y:S01]  /*04d0*/  LEA R0, R9, R0, 0x18 ;  /* 0x0000000009007211 */ /* 0x000fe200078ec0ff */
[----:B------:R-:W-:Y:S02]  /*04e0*/  IMAD.MOV.U32 R9, RZ, RZ, 0xffff ;  /* 0x0000ffffff097424 */ /* 0x000fe400078e00ff */
[----:B------:R-:W-:Y:S01]  /*04f0*/  IMAD R4, R7, 0x4, R4 ;  /* 0x0000000407047824 */ /* 0x000fe200078e0204 */
[----:B------:R-:W-:-:S04]  /*0500*/  LEA R0, R5, R0, 0x6 ;  /* 0x0000000005007211 */ /* 0x000fc800078e30ff */
[----:B------:R-:W-:Y:S01]  /*0510*/  LEA R0, R7, R0, 0x2 ;  /* 0x0000000007007211 */ /* 0x000fe200078e10ff */
[----:B------:R-:W-:Y:S04]  /*0520*/  LDS R4, [R4] ;  /* 0x0000000004047984 */ /* 0x000fe80000000800 */
[----:B--2---:R-:W1:Y:S01]  /*0530*/  LDS R3, [R0] ;  /* 0x0000000000037984 */ /* 0x004e620000000800 */
[----:B0-----:R-:W-:-:S04]  /*0540*/  LOP3.LUT R6, R6, 0xfffffff0, RZ, 0xc0, !PT ;  /* 0xfffffff006067812 */ /* 0x001fc800078ec0ff */
[----:B------:R-:W-:-:S04]  /*0550*/  SHF.L.U32 R6, R9, R6, RZ ;  /* 0x0000000609067219 */ /* 0x000fc800000006ff */
[----:B------:R-:W0:Y:S08]  /*0560*/  MATCH.ANY R9, R6 ;  /* 0x00000000060973a1 */ /* 0x000e3000000e8000 */
[----:B------:R-:W2:Y:S01]  /*0570*/  REDUX.OR UR7, R6 ;  /* 0x00000000060773c4 */ /* 0x000ea20000004000 */
[----:B-1----:R-:W-:Y:S01]  /*0580*/  FMUL R3, R4, R3 ;  /* 0x0000000304037220 */ /* 0x002fe20000400000 */
[----:B0-----:R-:W-:-:S13]  /*0590*/  LOP3.LUT P1, RZ, R6, UR8, R9, 0x40, !PT ;  /* 0x0000000806ff7c12 */ /* 0x001fda000f824009 */
[----:B--2---:R-:W-:Y:S05]  /*05a0*/  @!P1 BRA.DIV UR7, `(.L_x_178) ;  /* 0x0000000207449947 */ /* 0x004fea000b800000 */
[----:B------:R-:W0:Y:S02]  /*05b0*/  SHFL.BFLY PT, R0, R3, 0x8, 0x101f ;  /* 0x0d101f0003007f89 */ /* 0x000e2400000e0000 */
[----:B0-----:R-:W-:-:S05]  /*05c0*/  FADD R9, R3, R0 ;  /* 0x0000000003097221 */ /* 0x001fca0000000000 */
[----:B------:R-:W0:Y:S02]  /*05d0*/  SHFL.BFLY PT, R0, R9, 0x4, 0x101f ;  /* 0x0c901f0009007f89 */ /* 0x000e2400000e0000 */
[----:B0-----:R-:W-:-:S05]  /*05e0*/  FADD R11, R9, R0 ;  /* 0x00000000090b7221 */ /* 0x001fca0000000000 */
[----:B------:R-:W0:Y:S02]  /*05f0*/  SHFL.BFLY PT, R0, R11, 0x2, 0x101f ;  /* 0x0c501f000b007f89 */ /* 0x000e2400000e0000 */
[----:B0-----:R-:W-:-:S05]  /*0600*/  FADD R13, R11, R0 ;  /* 0x000000000b0d7221 */ /* 0x001fca0000000000 */
[----:B------:R0:W1:Y:S02]  /*0610*/  SHFL.BFLY PT, R8, R13, 0x1, 0x101f ;  /* 0x0c301f000d087f89 */ /* 0x00006400000e0000 */
.L_x_187:
[----:B-1----:R-:W-:-:S07]  /*0620*/  FADD R8, R13, R8 ;  /* 0x000000080d087221 */ /* 0x002fce0000000000 */
.L_x_177:
[----:B------:R-:W-:Y:S05]  /*0630*/  BSYNC B0 ;  /* 0x0000000000007941 */ /* 0x000fea0003800000 */
.L_x_176:
[----:B------:R-:W-:-:S13]  /*0640*/  ISETP.NE.OR P0, PT, R7, RZ, P0 ;  /* 0x000000ff0700720c */ /* 0x000fda0000705670 */
[----:B------:R-:W-:Y:S05]  /*0650*/  @P0 EXIT ;  /* 0x000000000000094d */ /* 0x000fea0003800000 */
[----:B-1----:R-:W1:Y:S01]  /*0660*/  LDC.64 R6, c[0x0][0x3a0] ;  /* 0x0000e800ff067b82 */ /* 0x002e620000000a00 */
[----:B--2---:R-:W-:Y:S02]  /*0670*/  IMAD R3, R2, UR6, R5 ;  /* 0x0000000602037c24 */ /* 0x004fe4000f8e0205 */
[----:B------:R-:W-:Y:S02]  /*0680*/  HFMA2 R9, -RZ, RZ, 0, 0 ;  /* 0x00000000ff097431 */ /* 0x000fe400000001ff */
[----:B-1----:R-:W-:-:S05]  /*0690*/  IMAD.WIDE.U32 R2, R3, 0x8, R6 ;  /* 0x0000000803027825 */ /* 0x002fca00078e0006 */
[----:B------:R-:W-:Y:S01]  /*06a0*/  STG.E.64 desc[UR4][R2.64], R8 ;  /* 0x0000000802007986 */ /* 0x000fe2000c101b04 */
[----:B------:R-:W-:Y:S05]  /*06b0*/  EXIT ;  /* 0x000000000000794d */ /* 0x000fea0003800000 */
.L_x_178:
[----:B------:R-:W-:Y:S01]  /*06c0*/  BSSY B1, `(.L_x_179) ;  /* 0x0000006000017945 */ /* 0x000fe20003800000 */
[----:B------:R-:W-:Y:S01]  /*06d0*/  IMAD.MOV.U32 R0, RZ, RZ, 0x8 ;  /* 0x00000008ff007424 */ /* 0x000fe200078e00ff */
[----:B------:R-:W-:-:S07]  /*06e0*/  MOV R15, 0x101f ;  /* 0x0000101f000f7802 */ /* 0x000fce0000000f00 */
[----:B------:R-:W-:Y:S05]  /*06f0*/  WARPSYNC.COLLECTIVE R6, `(.L_x_180) ;  /* 0x0000000006087348 */ /* 0x000fea0003c00000 */
[----:B------:R0:W1:Y:S02]  /*0700*/  SHFL.BFLY P1, R0, R3, R0, R15 ;  /* 0x0c00000003007389 */ /* 0x000064000002000f */
[----:B01----:R-:W-:Y:S05]  /*0710*/  ENDCOLLECTIVE ;  /* 0x000000000000791b */ /* 0x003fea0003800000 */
.L_x_180:
[----:B------:R-:W-:Y:S05]  /*0720*/  BSYNC B1 ;  /* 0x0000000000017941 */ /* 0x000fea0003800000 */
.L_x_179:
[----:B------:R-:W-:Y:S01]  /*0730*/  FADD R9, R3, R0 ;  /* 0x0000000003097221 */ /* 0x000fe20000000000 */
[----:B------:R-:W-:Y:S01]  /*0740*/  HFMA2 R0, -RZ, RZ, 0, 2.384185791015625e-07 ;  /* 0x00000004ff007431 */ /* 0x000fe200000001ff */
[----:B------:R-:W-:Y:S01]  /*0750*/  BSSY B1, `(.L_x_181) ;  /* 0x0000006000017945 */ /* 0x000fe20003800000 */
[----:B------:R-:W-:Y:S02]  /*0760*/  IMAD.MOV.U32 R15, RZ, RZ, 0x101f ;  /* 0x0000101fff0f7424 */ /* 0x000fe400078e00ff */
[----:B------:R-:W-:-:S07]  /*0770*/  IMAD.MOV.U32 R3, RZ, RZ, R9 ;  /* 0x000000ffff037224 */ /* 0x000fce00078e0009 */
[----:B------:R-:W-:Y:S05]  /*0780*/  WARPSYNC.COLLECTIVE R6, `(.L_x_182) ;  /* 0x0000000006087348 */ /* 0x000fea0003c00000 */
[----:B------:R0:W1:Y:S02]  /*0790*/  SHFL.BFLY P1, R0, R3, R0, R15 ;  /* 0x0c00000003007389 */ /* 0x000064000002000f */
[----:B01----:R-:W-:Y:S05]  /*07a0*/  ENDCOLLECTIVE ;  /* 0x000000000000791b */ /* 0x003fea0003800000 */
.L_x_182:
[----:B------:R-:W-:Y:S05]  /*07b0*/  BSYNC B1 ;  /* 0x0000000000017941 */ /* 0x000fea0003800000 */
.L_x_181:
[----:B------:R-:W-:Y:S01]  /*07c0*/  FADD R11, R9, R0 ;  /* 0x00000000090b7221 */ /* 0x000fe20000000000 */
[----:B------:R-:W-:Y:S01]  /*07d0*/  HFMA2 R15, -RZ, RZ, 0, 0.000503063201904296875 ;  /* 0x0000101fff0f7431 */ /* 0x000fe200000001ff */
[----:B------:R-:W-:Y:S01]  /*07e0*/  BSSY B1, `(.L_x_183) ;  /* 0x0000006000017945 */ /* 0x000fe20003800000 */
[----:B------:R-:W-:Y:S02]  /*07f0*/  IMAD.MOV.U32 R0, RZ, RZ, 0x2 ;  /* 0x00000002ff007424 */ /* 0x000fe400078e00ff */
[----:B------:R-:W-:-:S07]  /*0800*/  MOV R3, R11 ;  /* 0x0000000b00037202 */ /* 0x000fce0000000f00 */
[----:B------:R-:W-:Y:S05]  /*0810*/  WARPSYNC.COLLECTIVE R6, `(.L_x_184) ;  /* 0x0000000006087348 */ /* 0x000fea0003c00000 */
[----:B------:R0:W1:Y:S02]  /*0820*/  SHFL.BFLY P1, R0, R3, R0, R15 ;  /* 0x0c00000003007389 */ /* 0x000064000002000f */
[----:B01----:R-:W-:Y:S05]  /*0830*/  ENDCOLLECTIVE ;  /* 0x000000000000791b */ /* 0x003fea0003800000 */
.L_x_184:
[----:B------:R-:W-:Y:S05]  /*0840*/  BSYNC B1 ;  /* 0x0000000000017941 */ /* 0x000fea0003800000 */
.L_x_183:
[----:B------:R-:W-:Y:S01]  /*0850*/  FADD R13, R11, R0 ;  /* 0x000000000b0d7221 */ /* 0x000fe20000000000 */
[----:B------:R-:W-:Y:S01]  /*0860*/  BSSY B1, `(.L_x_185) ;  /* 0x0000007000017945 */ /* 0x000fe20003800000 */
[----:B------:R-:W-:Y:S01]  /*0870*/  MOV R0, 0x1 ;  /* 0x0000000100007802 */ /* 0x000fe20000000f00 */
[----:B------:R-:W-:Y:S02]  /*0880*/  IMAD.MOV.U32 R15, RZ, RZ, 0x101f ;  /* 0x0000101fff0f7424 */ /* 0x000fe400078e00ff */
[----:B------:R-:W-:-:S07]  /*0890*/  IMAD.MOV.U32 R3, RZ, RZ, R13 ;  /* 0x000000ffff037224 */ /* 0x000fce00078e000d */
[----:B------:R-:W-:Y:S05]  /*08a0*/  WARPSYNC.COLLECTIVE R6, `(.L_x_186) ;  /* 0x0000000006087348 */ /* 0x000fea0003c00000 */
[----:B------:R0:W1:Y:S02]  /*08b0*/  SHFL.BFLY P1, R0, R3, R0, R15 ;  /* 0x0c00000003007389 */ /* 0x000064000002000f */
[----:B01----:R-:W-:Y:S05]  /*08c0*/  ENDCOLLECTIVE ;  /* 0x000000000000791b */ /* 0x003fea0003800000 */
.L_x_186:
[----:B------:R-:W-:Y:S05]  /*08d0*/  BSYNC B1 ;  /* 0x0000000000017941 */ /* 0x000fea0003800000 */
.L_x_185:
[----:B------:R-:W-:Y:S01]  /*08e0*/  MOV R8, R0 ;  /* 0x0000000000087202 */ /* 0x000fe20000000f00 */
[----:B------:R-:W-:Y:S06]  /*08f0*/  BRA `(.L_x_187) ;  /* 0xfffffffc00487947 */ /* 0x000fec000383ffff */
.L_x_188:
        /* <DEDUP_REMOVED lines=16> */
.L_x_286:


//--------------------- .text._cupy_channelizer_8x8_complex128_complex128 --------------------------
	.section	.text._cupy_channelizer_8x8_complex128_complex128,"ax",@progbits
	.align	128
        .global         _cupy_channelizer_8x8_complex128_complex128
        .type           _cupy_channelizer_8x8_complex128_complex128,@function
        .size           _cupy_channelizer_8x8_complex128_complex128,(.L_x_287 - _cupy_channelizer_8x8_complex128_complex128)
        .other          _cupy_channelizer_8x8_complex128_complex128,@"STO_CUDA_ENTRY STV_DEFAULT"
_cupy_channelizer_8x8_complex128_complex128:
.text._cupy_channelizer_8x8_complex128_complex128:
        /* <DEDUP_REMOVED lines=48> */
.L_x_190:
        /* <DEDUP_REMOVED lines=17> */
.L_x_192:
[----:B------:R-:W-:-:S05]  /*0410*/  VIADD R3, R13, 0x400 ;  /* 0x000004000d037836 */ /* 0x000fca0000000000 */
[----:B0-----:R-:W-:-:S05]  /*0420*/  LEA R4, R0, R3, 0x18 ;  /* 0x0000000300047211 */ /* 0x001fca00078ec0ff */
[----:B------:R-:W-:-:S05]  /*0430*/  IMAD R4, R11, 0x80, R4 ;  /* 0x000000800b047824 */ /* 0x000fca00078e0204 */
[----:B------:R-:W-:-:S05]  /*0440*/  LEA R4, R9, R4, 0x4 ;  /* 0x0000000409047211 */ /* 0x000fca00078e20ff */
[----:B------:R1:W-:Y:S02]  /*0450*/  STS.128 [R4], RZ ;  /* 0x000000ff04007388 */ /* 0x0003e40000000c00 */
.L_x_191:
[----:B------:R-:W-:Y:S05]  /*0460*/  BSYNC.RECONVERGENT B0 ;  /* 0x0000000000007941 */ /* 0x000fea0003800200 */
.L_x_189:
        /* <DEDUP_REMOVED lines=43> */
[----:B0-----:R-:W-:-:S06]  /*0720*/  IMAD.MOV.U32 R5, RZ, RZ, R3 ;  /* 0x000000ffff057224 */ /* 0x001fcc00078e0003 */
[----:B-12---:R-:W-:-:S11]  /*0730*/  DADD R4, R12, R4 ;  /* 0x000000000c047229 */ /* 0x006fd60000000004 */
.L_x_220:
[----:B----4-:R-:W-:Y:S01]  /*0740*/  IMAD.MOV.U32 R12, RZ, RZ, R17 ;  /* 0x000000ffff0c7224 */ /* 0x010fe200078e0011 */
[----:B---3--:R-:W-:-:S06]  /*0750*/  MOV R13, R8 ;  /* 0x00000008000d7202 */ /* 0x008fcc0000000f00 */
[----:B------:R-:W-:-:S11]  /*0760*/  DADD R6, R6, R12 ;  /* 0x0000000006067229 */ /* 0x000fd6000000000c */
.L_x_194:
[----:B------:R-:W-:Y:S05]  /*0770*/  BSYNC B0 ;  /* 0x0000000000007941 */ /* 0x000fea0003800000 */
.L_x_193:
[----:B------:R-:W-:-:S13]  /*0780*/  ISETP.NE.OR P0, PT, R11, RZ, P0 ;  /* 0x000000ff0b00720c */ /* 0x000fda0000705670 */
[----:B------:R-:W-:Y:S05]  /*0790*/  @P0 EXIT ;  /* 0x000000000000094d */ /* 0x000fea0003800000 */
[----:B------:R-:W0:Y:S01]  /*07a0*/  LDC.64 R10, c[0x0][0x3a0] ;  /* 0x0000e800ff0a7b82 */ /* 0x000e220000000a00 */
[----:B------:R-:W-:-:S04]  /*07b0*/  IMAD R3, R2, UR6, R9 ;  /* 0x0000000602037c24 */ /* 0x000fc8000f8e0209 */
[----:B0-----:R-:W-:-:S05]  /*07c0*/  IMAD.WIDE.U32 R2, R3, 0x10, R10 ;  /* 0x0000001003027825 */ /* 0x001fca00078e000a */
[----:B------:R-:W-:Y:S01]  /*07d0*/  STG.E.128 desc[UR4][R2.64], R4 ;  /* 0x0000000402007986 */ /* 0x000fe2000c101d04 */
[----:B------:R-:W-:Y:S05]  /*07e0*/  EXIT ;  /* 0x000000000000794d */ /* 0x000fea0003800000 */
.L_x_195:
[----:B------:R-:W-:Y:S01]  /*07f0*/  BSSY B1, `(.L_x_196) ;  /* 0x0000007000017945 */ /* 0x000fe20003800000 */
[----:B------:R-:W-:Y:S01]  /*0800*/  IMAD.MOV.U32 R19, RZ, RZ, R5 ;  /* 0x000000ffff137224 */ /* 0x000fe200078e0005 */
[----:B------:R-:W-:Y:S01]  /*0810*/  MOV R21, 0x181f ;  /* 0x0000181f00157802 */ /* 0x000fe20000000f00 */
[----:B------:R-:W-:-:S07]  /*0820*/  IMAD.MOV.U32 R10, RZ, RZ, 0x4 ;  /* 0x00000004ff0a7424 */ /* 0x000fce00078e00ff */
[----:B------:R-:W-:Y:S05]  /*0830*/  WARPSYNC.COLLECTIVE R0, `(.L_x_197) ;  /* 0x0000000000087348 */ /* 0x000fea0003c00000 */
[----:B------:R0:W1:Y:S02]  /*0840*/  SHFL.BFLY P1, R10, R19, R10, R21 ;  /* 0x0c00000a130a7389 */ /* 0x0000640000020015 */
[----:B01----:R-:W-:Y:S05]  /*0850*/  ENDCOLLECTIVE ;  /* 0x000000000000791b */ /* 0x003fea0003800000 */
.L_x_197:
[----:B------:R-:W-:Y:S05]  /*0860*/  BSYNC B1 ;  /* 0x0000000000017941 */ /* 0x000fea0003800000 */
.L_x_196:
[----:B------:R-:W-:Y:S01]  /*0870*/  BSSY B1, `(.L_x_198) ;  /* 0x0000008000017945 */ /* 0x000fe20003800000 */
[----:B------:R-:W-:Y:S01]  /*0880*/  IMAD.MOV.U32 R17, RZ, RZ, R10 ;  /* 0x000000ffff117224 */ /* 0x000fe200078e000a */
[----:B------:R-:W-:Y:S01]  /*0890*/  MOV R10, 0x4 ;  /* 0x00000004000a7802 */ /* 0x000fe20000000f00 */
[----:B------:R-:W-:Y:S02]  /*08a0*/  IMAD.MOV.U32 R19, RZ, RZ, R4 ;  /* 0x000000ffff137224 */ /* 0x000fe400078e0004 */
[----:B------:R-:W-:-:S07]  /*08b0*/  IMAD.MOV.U32 R21, RZ, RZ, 0x181f ;  /* 0x0000181fff157424 */ /* 0x000fce00078e00ff */
[----:B------:R-:W-:Y:S05]  /*08c0*/  WARPSYNC.COLLECTIVE R0, `(.L_x_199) ;  /* 0x0000000000087348 */ /* 0x000fea0003c00000 */
[----:B------:R0:W1:Y:S02]  /*08d0*/  SHFL.BFLY P1, R10, R19, R10, R21 ;  /* 0x0c00000a130a7389 */ /* 0x0000640000020015 */
[----:B01----:R-:W-:Y:S05]  /*08e0*/  ENDCOLLECTIVE ;  /* 0x000000000000791b */ /* 0x003fea0003800000 */
.L_x_199:
[----:B------:R-:W-:Y:S05]  /*08f0*/  BSYNC B1 ;  /* 0x0000000000017941 */ /* 0x000fea0003800000 */
.L_x_198:
[----:B------:R-:W-:Y:S02]  /*0900*/  IMAD.MOV.U32 R16, RZ, RZ, R10 ;  /* 0x000000ffff107224 */ /* 0x000fe400078e000a */
[----:B------:R-:W-:Y:S01]  /*0910*/  HFMA2 R21, -RZ, RZ, 0, 0.0020122528076171875 ;  /* 0x0000181fff157431 */ /* 0x000fe200000001ff */
[----:B------:R-:W-:Y:S01]  /*0920*/  BSSY B1, `(.L_x_200) ;  /* 0x0000007000017945 */ /* 0x000fe20003800000 */
[----:B------:R-:W-:Y:S02]  /*0930*/  IMAD.MOV.U32 R10, RZ, RZ, 0x2 ;  /* 0x00000002ff0a7424 */ /* 0x000fe400078e00ff */
[----:B------:R-:W-:-:S10]  /*0940*/  DADD R16, R4, R16 ;  /* 0x0000000004107229 */ /* 0x000fd40000000010 */
[----:B------:R-:W-:-:S07]  /*0950*/  MOV R19, R17 ;  /* 0x0000001100137202 */ /* 0x000fce0000000f00 */
[----:B------:R-:W-:Y:S05]  /*0960*/  WARPSYNC.COLLECTIVE R0, `(.L_x_201) ;  /* 0x0000000000087348 */ /* 0x000fea0003c00000 */
[----:B------:R0:W1:Y:S02]  /*0970*/  SHFL.BFLY P1, R10, R19, R10, R21 ;  /* 0x0c00000a130a7389 */ /* 0x0000640000020015 */
[----:B01----:R-:W-:Y:S05]  /*0980*/  ENDCOLLECTIVE ;  /* 0x000000000000791b */ /* 0x003fea0003800000 */
.L_x_201:
[----:B------:R-:W-:Y:S05]  /*0990*/  BSYNC B1 ;  /* 0x0000000000017941 */ /* 0x000fea0003800000 */
.L_x_200:
[----:B------:R-:W-:Y:S01]  /*09a0*/  HFMA2 R21, -RZ, RZ, 0, 0.0020122528076171875 ;  /* 0x0000181fff157431 */ /* 0x000fe200000001ff */
[----:B------:R-:W-:Y:S01]  /*09b0*/  BSSY B1, `(.L_x_202) ;  /* 0x0000007000017945 */ /* 0x000fe20003800000 */
[----:B------:R-:W-:Y:S01]  /*09c0*/  IMAD.MOV.U32 R13, RZ, RZ, R10 ;  /* 0x000000ffff0d7224 */ /* 0x000fe200078e000a */
[----:B------:R-:W-:Y:S01]  /*09d0*/  MOV R19, R16 ;  /* 0x0000001000137202 */ /* 0x000fe20000000f00 */
[----:B------:R-:W-:-:S07]  /*09e0*/  IMAD.MOV.U32 R10, RZ, RZ, 0x2 ;  /* 0x00000002ff0a7424 */ /* 0x000fce00078e00ff */
[----:B------:R-:W-:Y:S05]  /*09f0*/  WARPSYNC.COLLECTIVE R0, `(.L_x_203) ;  /* 0x0000000000087348 */ /* 0x000fea0003c00000 */
[----:B------:R0:W1:Y:S02]  /*0a00*/  SHFL.BFLY P1, R10, R19, R10, R21 ;  /* 0x0c00000a130a7389 */ /* 0x0000640000020015 */
[----:B01----:R-:W-:Y:S05]  /*0a10*/  ENDCOLLECTIVE ;  /* 0x000000000000791b */ /* 0x003fea0003800000 */
.L_x_203:
[----:B------:R-:W-:Y:S05]  /*0a20*/  BSYNC B1 ;  /* 0x0000000000017941 */ /* 0x000fea0003800000 */
.L_x_202:
        /* <DEDUP_REMOVED lines=9> */
.L_x_205:
[----:B------:R-:W-:Y:S05]  /*0ac0*/  BSYNC B1 ;  /* 0x0000000000017941 */ /* 0x000fea0003800000 */
.L_x_204:
        /* <DEDUP_REMOVED lines=8> */
.L_x_207:
[----:B------:R-:W-:Y:S05]  /*0b50*/  BSYNC B1 ;  /* 0x0000000000017941 */ /* 0x000fea0003800000 */
.L_x_206:
        /* <DEDUP_REMOVED lines=8> */
.L_x_209:
[----:B------:R-:W-:Y:S05]  /*0be0*/  BSYNC B1 ;  /* 0x0000000000017941 */ /* 0x000fea0003800000 */
.L_x_208:
        /* <DEDUP_REMOVED lines=8> */
.L_x_211:
[----:B------:R-:W-:Y:S05]  /*0c70*/  BSYNC B1 ;  /* 0x0000000000017941 */ /* 0x000fea0003800000 */
.L_x_210:
        /* <DEDUP_REMOVED lines=9> */
.L_x_213:
[----:B------:R-:W-:Y:S05]  /*0d10*/  BSYNC B1 ;  /* 0x0000000000017941 */ /* 0x000fea0003800000 */
.L_x_212:
        /* <DEDUP_REMOVED lines=8> */
.L_x_215:
[----:B------:R-:W-:Y:S05]  /*0da0*/  BSYNC B1 ;  /* 0x0000000000017941 */ /* 0x000fea0003800000 */
.L_x_214:
        /* <DEDUP_REMOVED lines=9> */
.L_x_217:
[----:B------:R-:W-:Y:S05]  /*0e40*/  BSYNC B1 ;  /* 0x0000000000017941 */ /* 0x000fea0003800000 */
.L_x_216:
        /* <DEDUP_REMOVED lines=8> */
.L_x_219:
[----:B------:R-:W-:Y:S05]  /*0ed0*/  BSYNC B1 ;  /* 0x0000000000017941 */ /* 0x000fea0003800000 */
.L_x_218:
[----:B------:R-:W-:Y:S01]  /*0ee0*/  MOV R5, R3 ;  /* 0x0000000300057202 */ /* 0x000fe20000000f00 */
[----:B------:R-:W-:-:S05]  /*0ef0*/  IMAD.MOV.U32 R17, RZ, RZ, R10 ;  /* 0x000000ffff117224 */ /* 0x000fca00078e000a */
[----:B------:R-:W-:Y:S01]  /*0f00*/  DADD R4, R12, R4 ;  /* 0x000000000c047229 */ /* 0x000fe20000000004 */
[----:B------:R-:W-:Y:S10]  /*0f10*/  BRA `(.L_x_220) ;  /* 0xfffffff800087947 */ /* 0x000ff4000383ffff */
.L_x_221:
        /* <DEDUP_REMOVED lines=14> */
.L_x_287:


//--------------------- .text._cupy_channelizer_8x8_float64_complex128 --------------------------
	.section	.text._cupy_channelizer_8x8_float64_complex128,"ax",@progbits
	.align	128
        .global         _cupy_channelizer_8x8_float64_complex128
        .type           _cupy_channelizer_8x8_float64_complex128,@function
        .size           _cupy_channelizer_8x8_float64_complex128,(.L_x_288 - _cupy_channelizer_8x8_float64_complex128)
        .other          _cupy_channelizer_8x8_float64_complex128,@"STO_CUDA_ENTRY STV_DEFAULT"
_cupy_channelizer_8x8_float64_complex128:
.text._cupy_channelizer_8x8_float64_complex128:
        /* <DEDUP_REMOVED lines=46> */
.L_x_223:
        /* <DEDUP_REMOVED lines=16> */
.L_x_225:
[----:B0-----:R-:W-:-:S05]  /*03e0*/  VIADD R4, R0, 0x200 ;  /* 0x0000020000047836 */ /* 0x001fca0000000000 */
[----:B------:R-:W-:-:S05]  /*03f0*/  LEA R4, R11, R4, 0x18 ;  /* 0x000000040b047211 */ /* 0x000fca00078ec0ff */
[----:B------:R-:W-:-:S05]  /*0400*/  IMAD R4, R9, 0x40, R4 ;  /* 0x0000004009047824 */ /* 0x000fca00078e0204 */
[----:B------:R-:W-:-:S05]  /*0410*/  LEA R4, R7, R4, 0x3 ;  /* 0x0000000407047211 */ /* 0x000fca00078e18ff */
[----:B------:R1:W-:Y:S02]  /*0420*/  STS.64 [R4], RZ ;  /* 0x000000ff04007388 */ /* 0x0003e40000000a00 */
.L_x_224:
[----:B------:R-:W-:Y:S05]  /*0430*/  BSYNC.RECONVERGENT B0 ;  /* 0x0000000000007941 */ /* 0x000fea0003800200 */
.L_x_222:
[----:B------:R-:W-:Y:S01]  /*0440*/  BAR.SYNC.DEFER_BLOCKING 0x0 ;  /* 0x0000000000007b1d */ /* 0x000fe20000010000 */
[----:B------:R-:W-:Y:S02]  /*0450*/  ISETP.GE.U32.AND P0, PT, R7, R2, PT ;  /* 0x000000020700720c */ /* 0x000fe40003f06070 */
[----:B012---:R-:W-:-:S03]  /*0460*/  CS2R R4, SRZ ;  /* 0x0000000000047805 */ /* 0x007fc6000001ff00 */
[----:B------:R-:W-:Y:S08]  /*0470*/  BSSY B0, `(.L_x_226) ;  /* 0x0000021000007945 */ /* 0x000ff00003800000 */
[----:B------:R-:W-:Y:S05]  /*0480*/  @P0 BRA `(.L_x_227) ;  /* 0x00000000007c0947 */ /* 0x000fea0003800000 */
[----:B------:R-:W0:Y:S01]  /*0490*/  S2R R3, SR_LANEID ;  /* 0x0000000000037919 */ /* 0x000e220000000000 */
[----:B------:R-:W-:Y:S02]  /*04a0*/  VIADD R0, R0, 0x200 ;  /* 0x0000020000007836 */ /* 0x000fe40000000000 */
[----:B------:R-:W-:Y:S02]  /*04b0*/  HFMA2 R13, -RZ, RZ, 0, 1.5199184417724609375e-05 ;  /* 0x000000ffff0d7431 */ /* 0x000fe400000001ff */
[----:B------:R-:W-:Y:S01]  /*04c0*/  IMAD R6, R7, 0x40, R6 ;  /* 0x0000004007067824 */ /* 0x000fe200078e0206 */
[----:B------:R-:W-:Y:S01]  /*04d0*/  VOTEU.ANY UR8, UPT, PT ;  /* 0x0000000000087886 */ /* 0x000fe200038e0100 */
[----:B------:R-:W-:Y:S02]  /*04e0*/  LEA R0, R11, R0, 0x18 ;  /* 0x000000000b007211 */ /* 0x000fe400078ec0ff */
[----:B------:R-:W-:Y:S02]  /*04f0*/  IMAD R6, R9, 0x8, R6 ;  /* 0x0000000809067824 */ /* 0x000fe400078e0206 */
[----:B------:R-:W-:-:S03]  /*0500*/  LEA R0, R7, R0, 0x6 ;  /* 0x0000000007007211 */ /* 0x000fc600078e30ff */
[----:B------:R-:W-:Y:S02]  /*0510*/  LDS.64 R4, [R6] ;  /* 0x0000000006047984 */ /* 0x000fe40000000a00 */
        /* <DEDUP_REMOVED lines=17> */
[----:B------:R0:W1:Y:S04]  /*0630*/  SHFL.BFLY PT, R3, R13, 0x1, 0x181f ;  /* 0x0c381f000d037f89 */ /* 0x00006800000e0000 */
[----:B------:R0:W2:Y:S02]  /*0640*/  SHFL.BFLY PT, R6, R12, 0x1, 0x181f ;  /* 0x0c381f000c067f89 */ /* 0x0000a400000e0000 */
.L_x_241:
[----:B--2---:R-:W-:Y:S01]  /*0650*/  MOV R4, R6 ;  /* 0x0000000600047202 */ /* 0x004fe20000000f00 */
[----:B-1----:R-:W-:-:S06]  /*0660*/  IMAD.MOV.U32 R5, RZ, RZ, R3 ;  /* 0x000000ffff057224 */ /* 0x002fcc00078e0003 */
[----:B------:R-:W-:-:S11]  /*0670*/  DADD R4, R12, R4 ;  /* 0x000000000c047229 */ /* 0x000fd60000000004 */
.L_x_227:
[----:B------:R-:W-:Y:S05]  /*0680*/  BSYNC B0 ;  /* 0x0000000000007941 */ /* 0x000fea0003800000 */
.L_x_226:
        /* <DEDUP_REMOVED lines=8> */
.L_x_228:
[----:B------:R-:W-:Y:S01]  /*0710*/  BSSY B1, `(.L_x_229) ;  /* 0x0000007000017945 */ /* 0x000fe20003800000 */
[----:B------:R-:W-:Y:S01]  /*0720*/  IMAD.MOV.U32 R15, RZ, RZ, R5 ;  /* 0x000000ffff0f7224 */ /* 0x000fe200078e0005 */
[----:B------:R-:W-:Y:S01]  /*0730*/  MOV R6, 0x4 ;  /* 0x0000000400067802 */ /* 0x000fe20000000f00 */
[----:B------:R-:W-:-:S07]  /*0740*/  IMAD.MOV.U32 R17, RZ, RZ, 0x181f ;  /* 0x0000181fff117424 */ /* 0x000fce00078e00ff */
[----:B------:R-:W-:Y:S05]  /*0750*/  WARPSYNC.COLLECTIVE R0, `(.L_x_230) ;  /* 0x0000000000087348 */ /* 0x000fea0003c00000 */
[----:B------:R0:W1:Y:S02]  /*0760*/  SHFL.BFLY P1, R6, R15, R6, R17 ;  /* 0x0c0000060f067389 */ /* 0x0000640000020011 */
[----:B01----:R-:W-:Y:S05]  /*0770*/  ENDCOLLECTIVE ;  /* 0x000000000000791b */ /* 0x003fea0003800000 */
.L_x_230:
[----:B------:R-:W-:Y:S05]  /*0780*/  BSYNC B1 ;  /* 0x0000000000017941 */ /* 0x000fea0003800000 */
.L_x_229:
        /* <DEDUP_REMOVED lines=8> */
.L_x_232:
[----:B------:R-:W-:Y:S05]  /*0810*/  BSYNC B1 ;  /* 0x0000000000017941 */ /* 0x000fea0003800000 */
.L_x_231:
        /* <DEDUP_REMOVED lines=9> */
.L_x_234:
[----:B------:R-:W-:Y:S05]  /*08b0*/  BSYNC B1 ;  /* 0x0000000000017941 */ /* 0x000fea0003800000 */
.L_x_233:
        /* <DEDUP_REMOVED lines=8> */
.L_x_236:
[----:B------:R-:W-:Y:S05]  /*0940*/  BSYNC B1 ;  /* 0x0000000000017941 */ /* 0x000fea0003800000 */
.L_x_235:
        /* <DEDUP_REMOVED lines=9> */
.L_x_238:
[----:B------:R-:W-:Y:S05]  /*09e0*/  BSYNC B1 ;  /* 0x0000000000017941 */ /* 0x000fea0003800000 */
.L_x_237:
        /* <DEDUP_REMOVED lines=8> */
.L_x_240:
[----:B------:R-:W-:Y:S05]  /*0a70*/  BSYNC B1 ;  /* 0x0000000000017941 */ /* 0x000fea0003800000 */
.L_x_239:
[----:B------:R-:W-:Y:S05]  /*0a80*/  BRA `(.L_x_241) ;  /* 0xfffffff800f07947 */ /* 0x000fea000383ffff */
.L_x_242:
        /* <DEDUP_REMOVED lines=15> */
.L_x_288:


//--------------------- .text._cupy_channelizer_8x8__complex64_complex64 --------------------------
	.section	.text._cupy_channelizer_8x8__complex64_complex64,"ax",@progbits
	.align	128
        .global         _cupy_channelizer_8x8__complex64_complex64
        .type           _cupy_channelizer_8x8__complex64_complex64,@function
        .size           _cupy_channelizer_8x8__complex64_complex64,(.L_x_289 - _cupy_channelizer_8x8__complex64_complex64)
        .other          _cupy_channelizer_8x8__complex64_complex64,@"STO_CUDA_ENTRY STV_DEFAULT"
_cupy_channelizer_8x8__complex64_complex64:
.text._cupy_channelizer_8x8__complex64_complex64:
        /* <DEDUP_REMOVED lines=49> */
.L_x_244:
        /* <DEDUP_REMOVED lines=17> */
.L_x_246:
[----:B0-----:R-:W-:-:S05]  /*0420*/  VIADD R6, R0, 0x200 ;  /* 0x0000020000067836 */ /* 0x001fca0000000000 */
[----:B------:R-:W-:-:S04]  /*0430*/  LEA R6, R9, R6, 0x18 ;  /* 0x0000000609067211 */ /* 0x000fc800078ec0ff */
[----:B------:R-:W-:-:S05]  /*0440*/  LEA R6, R7, R6, 0x6 ;  /* 0x0000000607067211 */ /* 0x000fca00078e30ff */
[----:B------:R-:W-:-:S05]  /*0450*/  IMAD R6, R5, 0x8, R6 ;  /* 0x0000000805067824 */ /* 0x000fca00078e0206 */
[----:B------:R1:W-:Y:S02]  /*0460*/  STS.64 [R6], RZ ;  /* 0x000000ff06007388 */ /* 0x0003e40000000a00 */
.L_x_245:
[----:B------:R-:W-:Y:S05]  /*0470*/  BSYNC.RECONVERGENT B0 ;  /* 0x0000000000007941 */ /* 0x000fea0003800200 */
.L_x_243:
[----:B------:R-:W-:Y:S01]  /*0480*/  BAR.SYNC.DEFER_BLOCKING 0x0 ;  /* 0x0000000000007b1d */ /* 0x000fe20000010000 */
[----:B------:R-:W-:Y:S02]  /*0490*/  ISETP.GE.U32.AND P0, PT, R5, R2, PT ;  /* 0x000000020500720c */ /* 0x000fe40003f06070 */
[----:B0-----:R-:W-:-:S03]  /*04a0*/  CS2R R10, SRZ ;  /* 0x00000000000a7805 */ /* 0x001fc6000001ff00 */
[----:B------:R-:W-:Y:S08]  /*04b0*/  BSSY B0, `(.L_x_247) ;  /* 0x0000023000007945 */ /* 0x000ff00003800000 */
[----:B------:R-:W-:Y:S05]  /*04c0*/  @P0 BRA `(.L_x_248) ;  /* 0x0000000000840947 */ /* 0x000fea0003800000 */
[----:B--2---:R-:W0:Y:S01]  /*04d0*/  S2R R3, SR_LANEID ;  /* 0x0000000000037919 */ /* 0x004e220000000000 */
[----:B------:R-:W-:Y:S01]  /*04e0*/  IADD3 R0, PT, PT, R0, 0x200, RZ ;  /* 0x0000020000007810 */ /* 0x000fe20007ffe0ff */
[----:B------:R-:W-:Y:S01]  /*04f0*/  IMAD R4, R5, 0x40, R4 ;  /* 0x0000004005047824 */ /* 0x000fe200078e0204 */
[----:B------:R-:W-:Y:S01]  /*0500*/  VOTEU.ANY UR8, UPT, PT ;  /* 0x0000000000087886 */ /* 0x000fe200038e0100 */
[----:B------:R-:W-:Y:S01]  /*0510*/  IMAD.MOV.U32 R12, RZ, RZ, 0xff ;  /* 0x000000ffff0c7424 */ /* 0x000fe200078e00ff */
        /* <DEDUP_REMOVED lines=10> */
[----:B-1----:R-:W-:-:S04]  /*05c0*/  FMUL R6, R8, R11 ;  /* 0x0000000b08067220 */ /* 0x002fc80000400000 */
[C---:B------:R-:W-:Y:S01]  /*05d0*/  FFMA R6, R9.reuse, R10, R6 ;  /* 0x0000000a09067223 */ /* 0x040fe20000000006 */
[----:B0-----:R-:W-:Y:S01]  /*05e0*/  LOP3.LUT P1, RZ, R12, UR8, R3, 0x40, !PT ;  /* 0x000000080cff7c12 */ /* 0x001fe2000f824003 */
[----:B------:R-:W-:-:S04]  /*05f0*/  FMUL R3, R9, R11 ;  /* 0x0000000b09037220 */ /* 0x000fc80000400000 */
        /* <DEDUP_REMOVED lines=13> */
.L_x_262:
[----:B--2---:R-:W-:-:S07]  /*06d0*/  FADD R11, R15, R4 ;  /* 0x000000040f0b7221 */ /* 0x004fce0000000000 */
.L_x_248:
[----:B------:R-:W-:Y:S05]  /*06e0*/  BSYNC B0 ;  /* 0x0000000000007941 */ /* 0x000fea0003800000 */
.L_x_247:
[----:B------:R-:W-:-:S13]  /*06f0*/  ISETP.NE.OR P0, PT, R7, RZ, P0 ;  /* 0x000000ff0700720c */ /* 0x000fda0000705670 */
[----:B------:R-:W-:Y:S05]  /*0700*/  @P0 EXIT ;  /* 0x000000000000094d */ /* 0x000fea0003800000 */
[----:B-1----:R-:W0:Y:S01]  /*0710*/  LDC.64 R6, c[0x0][0x3a0] ;  /* 0x0000e800ff067b82 */ /* 0x002e220000000a00 */
[----:B--2---:R-:W-:-:S04]  /*0720*/  IMAD R3, R2, UR6, R5 ;  /* 0x0000000602037c24 */ /* 0x004fc8000f8e0205 */
[----:B0-----:R-:W-:-:S05]  /*0730*/  IMAD.WIDE.U32 R2, R3, 0x8, R6 ;  /* 0x0000000803027825 */ /* 0x001fca00078e0006 */
[----:B------:R-:W-:Y:S01]  /*0740*/  STG.E.64 desc[UR4][R2.64], R10 ;  /* 0x0000000a02007986 */ /* 0x000fe2000c101b04 */
[----:B------:R-:W-:Y:S05]  /*0750*/  EXIT ;  /* 0x000000000000794d */ /* 0x000fea0003800000 */
.L_x_249:
[----:B------:R-:W-:Y:S01]  /*0760*/  HFMA2 R4, -RZ, RZ, 0, 2.384185791015625e-07 ;  /* 0x00000004ff047431 */ /* 0x000fe200000001ff */
[----:B------:R-:W-:Y:S01]  /*0770*/  BSSY B1, `(.L_x_250) ;  /* 0x0000005000017945 */ /* 0x000fe20003800000 */
[----:B------:R-:W-:-:S07]  /*0780*/  IMAD.MOV.U32 R17, RZ, RZ, 0x181f ;  /* 0x0000181fff117424 */ /* 0x000fce00078e00ff */
[----:B------:R-:W-:Y:S05]  /*0790*/  WARPSYNC.COLLECTIVE R12, `(.L_x_251) ;  /* 0x000000000c087348 */ /* 0x000fea0003c00000 */
[----:B------:R0:W1:Y:S02]  /*07a0*/  SHFL.BFLY P1, R4, R3, R4, R17 ;  /* 0x0c00000403047389 */ /* 0x0000640000020011 */
[----:B01----:R-:W-:Y:S05]  /*07b0*/  ENDCOLLECTIVE ;  /* 0x000000000000791b */ /* 0x003fea0003800000 */
.L_x_251:
[----:B------:R-:W-:Y:S05]  /*07c0*/  BSYNC B1 ;  /* 0x0000000000017941 */ /* 0x000fea0003800000 */
.L_x_250:
[----:B------:R-:W-:Y:S01]  /*07d0*/  MOV R0, R4 ;  /* 0x0000000400007202 */ /* 0x000fe20000000f00 */
[----:B------:R-:W-:Y:S01]  /*07e0*/  HFMA2 R4, -RZ, RZ, 0, 1.1920928955078125e-07 ;  /* 0x00000002ff047431 */ /* 0x000fe200000001ff */
[----:B------:R-:W-:Y:S01]  /*07f0*/  BSSY B1, `(.L_x_252) ;  /* 0x0000007000017945 */ /* 0x000fe20003800000 */
[----:B------:R-:W-:Y:S02]  /*0800*/  IMAD.MOV.U32 R17, RZ, RZ, 0x181f ;  /* 0x0000181fff117424 */ /* 0x000fe400078e00ff */
[----:B------:R-:W-:-:S04]  /*0810*/  FADD R9, R3, R0 ;  /* 0x0000000003097221 */ /* 0x000fc80000000000 */
[----:B------:R-:W-:-:S07]  /*0820*/  IMAD.MOV.U32 R3, RZ, RZ, R9 ;  /* 0x000000ffff037224 */ /* 0x000fce00078e0009 */
[----:B------:R-:W-:Y:S05]  /*0830*/  WARPSYNC.COLLECTIVE R12, `(.L_x_253) ;  /* 0x000000000c087348 */ /* 0x000fea0003c00000 */
[----:B------:R0:W1:Y:S02]  /*0840*/  SHFL.BFLY P1, R4, R3, R4, R17 ;  /* 0x0c00000403047389 */ /* 0x0000640000020011 */
[----:B01----:R-:W-:Y:S05]  /*0850*/  ENDCOLLECTIVE ;  /* 0x000000000000791b */ /* 0x003fea0003800000 */
.L_x_253:
[----:B------:R-:W-:Y:S05]  /*0860*/  BSYNC B1 ;  /* 0x0000000000017941 */ /* 0x000fea0003800000 */
.L_x_252:
[----:B------:R-:W-:Y:S01]  /*0870*/  MOV R0, R4 ;  /* 0x0000000400007202 */ /* 0x000fe20000000f00 */
[----:B------:R-:W-:Y:S01]  /*0880*/  HFMA2 R4, -RZ, RZ, 0, 5.9604644775390625e-08 ;  /* 0x00000001ff047431 */ /* 0x000fe200000001ff */
[----:B------:R-:W-:Y:S01]  /*0890*/  BSSY B1, `(.L_x_254) ;  /* 0x0000007000017945 */ /* 0x000fe20003800000 */
[----:B------:R-:W-:Y:S02]  /*08a0*/  IMAD.MOV.U32 R17, RZ, RZ, 0x181f ;  /* 0x0000181fff117424 */ /* 0x000fe400078e00ff */
[----:B------:R-:W-:-:S04]  /*08b0*/  FADD R11, R9, R0 ;  /* 0x00000000090b7221 */ /* 0x000fc80000000000 */
[----:B------:R-:W-:-:S07]  /*08c0*/  IMAD.MOV.U32 R3, RZ, RZ, R11 ;  /* 0x000000ffff037224 */ /* 0x000fce00078e000b */
[----:B------:R-:W-:Y:S05]  /*08d0*/  WARPSYNC.COLLECTIVE R12, `(.L_x_255) ;  /* 0x000000000c087348 */ /* 0x000fea0003c00000 */
[----:B------:R0:W1:Y:S02]  /*08e0*/  SHFL.BFLY P1, R4, R3, R4, R17 ;  /* 0x0c00000403047389 */ /* 0x0000640000020011 */
[----:B01----:R-:W-:Y:S05]  /*08f0*/  ENDCOLLECTIVE ;  /* 0x000000000000791b */ /* 0x003fea0003800000 */
.L_x_255:
[----:B------:R-:W-:Y:S05]  /*0900*/  BSYNC B1 ;  /* 0x0000000000017941 */ /* 0x000fea0003800000 */
.L_x_254:
[----:B------:R-:W-:Y:S01]  /*0910*/  HFMA2 R17, -RZ, RZ, 0, 0.0020122528076171875 ;  /* 0x0000181fff117431 */ /* 0x000fe200000001ff */
[----:B------:R-:W-:Y:S01]  /*0920*/  BSSY B1, `(.L_x_256) ;  /* 0x0000007000017945 */ /* 0x000fe20003800000 */
[----:B------:R-:W-:Y:S01]  /*0930*/  MOV R0, R4 ;  /* 0x0000000400007202 */ /* 0x000fe20000000f00 */
[----:B------:R-:W-:Y:S01]  /*0940*/  IMAD.MOV.U32 R4, RZ, RZ, 0x4 ;  /* 0x00000004ff047424 */ /* 0x000fe200078e00ff */
[----:B------:R-:W-:-:S07]  /*0950*/  MOV R3, R6 ;  /* 0x0000000600037202 */ /* 0x000fce0000000f00 */
[----:B------:R-:W-:Y:S05]  /*0960*/  WARPSYNC.COLLECTIVE R12, `(.L_x_257) ;  /* 0x000000000c087348 */ /* 0x000fea0003c00000 */
[----:B------:R0:W1:Y:S02]  /*0970*/  SHFL.BFLY P1, R4, R3, R4, R17 ;  /* 0x0c00000403047389 */ /* 0x0000640000020011 */
[----:B01----:R-:W-:Y:S05]  /*0980*/  ENDCOLLECTIVE ;  /* 0x000000000000791b */ /* 0x003fea0003800000 */
.L_x_257:
[----:B------:R-:W-:Y:S05]  /*0990*/  BSYNC B1 ;  /* 0x0000000000017941 */ /* 0x000fea0003800000 */
.L_x_256:
[----:B------:R-:W-:Y:S01]  /*09a0*/  MOV R13, R4 ;  /* 0x00000004000d7202 */ /* 0x000fe20000000f00 */
[----:B------:R-:W-:Y:S01]  /*09b0*/  HFMA2 R4, -RZ, RZ, 0, 1.1920928955078125e-07 ;  /* 0x00000002ff047431 */ /* 0x000fe200000001ff */
[----:B------:R-:W-:Y:S01]  /*09c0*/  BSSY B1, `(.L_x_258) ;  /* 0x0000007000017945 */ /* 0x000fe20003800000 */
[----:B------:R-:W-:Y:S02]  /*09d0*/  MOV R17, 0x181f ;  /* 0x0000181f00117802 */ /* 0x000fe40000000f00 */
[----:B------:R-:W-:-:S04]  /*09e0*/  FADD R13, R6, R13 ;  /* 0x0000000d060d7221 */ /* 0x000fc80000000000 */
[----:B------:R-:W-:-:S07]  /*09f0*/  IMAD.MOV.U32 R3, RZ, RZ, R13 ;  /* 0x000000ffff037224 */ /* 0x000fce00078e000d */
[----:B------:R-:W-:Y:S05]  /*0a00*/  WARPSYNC.COLLECTIVE R12, `(.L_x_259) ;  /* 0x000000000c087348 */ /* 0x000fea0003c00000 */
[----:B------:R0:W1:Y:S02]  /*0a10*/  SHFL.BFLY P1, R4, R3, R4, R17 ;  /* 0x0c00000403047389 */ /* 0x0000640000020011 */
[----:B01----:R-:W-:Y:S05]  /*0a20*/  ENDCOLLECTIVE ;  /* 0x000000000000791b */ /* 0x003fea0003800000 */
.L_x_259:
[----:B------:R-:W-:Y:S05]  /*0a30*/  BSYNC B1 ;  /* 0x0000000000017941 */ /* 0x000fea0003800000 */
.L_x_258:
        /* <DEDUP_REMOVED lines=8> */
.L_x_261:
[----:B------:R-:W-:Y:S05]  /*0ac0*/  BSYNC B1 ;  /* 0x0000000000017941 */ /* 0x000fea0003800000 */
.L_x_260:
[----:B------:R-:W-:Y:S01]  /*0ad0*/  FADD R10, R11, R0 ;  /* 0x000000000b0a7221 */ /* 0x000fe20000000000 */
[----:B------:R-:W-:Y:S06]  /*0ae0*/  BRA `(.L_x_262) ;  /* 0xfffffff800f87947 */ /* 0x000fec000383ffff */
.L_x_263:
        /* <DEDUP_REMOVED lines=9> */
.L_x_289:


//--------------------- .text._cupy_channelizer_8x8_float32_complex64 --------------------------
	.section	.text._cupy_channelizer_8x8_float32_complex64,"ax",@progbits
	.align	128
        .global         _cupy_channelizer_8x8_float32_complex64
        .type           _cupy_channelizer_8x8_float32_complex64,@function
        .size           _cupy_channelizer_8x8_float32_complex64,(.L_x_290 - _cupy_channelizer_8x8_float32_complex64)
        .other          _cupy_channelizer_8x8_float32_complex64,@"STO_CUDA_ENTRY STV_DEFAULT"
_cupy_channelizer_8x8_float32_complex64:
.text._cupy_channelizer_8x8_float32_complex64:
        /* <DEDUP_REMOVED lines=39> */
[----:B------:R-:W-:Y:S01]  /*0270*/  LEA R6, R9, R6, 0x18 ;  /* 0x0000000609067211 */ /* 0x000fe200078ec0ff */
[----:B------:R-:W-:Y:S01]  /*0280*/  IMAD.IADD R13, R13, 0x1, R2 ;  /* 0x000000010d0d7824 */ /* 0x000fe200078e0202 */
[----:B------:R-:W-:-:S03]  /*0290*/  IADD3 R3, PT, PT, R8, R3, RZ ;  /* 0x0000000308037210 */ /* 0x000fc60007ffe0ff */
[----:B------:R-:W-:-:S05]  /*02a0*/  IMAD R6, R13, 0x20, R6 ;  /* 0x000000200d067824 */ /* 0x000fca00078e0206 */
[----:B------:R-:W-:-:S05]  /*02b0*/  LEA R3, R3, R6, 0x2 ;  /* 0x0000000603037211 */ /* 0x000fca00078e10ff */
[----:B--2---:R2:W-:Y:S01]  /*02c0*/  STS [R3], R10 ;  /* 0x0000000a03007388 */ /* 0x0045e20000000800 */
[----:B------:R-:W-:Y:S05]  /*02d0*/  BRA `(.L_x_266) ;  /* 0x0000000000547947 */ /* 0x000fea0003800000 */
.L_x_265:
        /* <DEDUP_REMOVED lines=16> */
.L_x_267:
[----:B------:R-:W-:-:S05]  /*03e0*/  VIADD R6, R0, 0x100 ;  /* 0x0000010000067836 */ /* 0x000fca0000000000 */
[----:B------:R-:W-:-:S04]  /*03f0*/  LEA R6, R9, R6, 0x18 ;  /* 0x0000000609067211 */ /* 0x000fc800078ec0ff */
[----:B------:R-:W-:-:S05]  /*0400*/  LEA R6, R7, R6, 0x5 ;  /* 0x0000000607067211 */ /* 0x000fca00078e28ff */
[----:B------:R-:W-:-:S05]  /*0410*/  IMAD R6, R5, 0x4, R6 ;  /* 0x0000000405067824 */ /* 0x000fca00078e0206 */
[----:B------:R1:W-:Y:S02]  /*0420*/  STS [R6], RZ ;  /* 0x000000ff06007388 */ /* 0x0003e40000000800 */
.L_x_266:
[----:B------:R-:W-:Y:S05]  /*0430*/  BSYNC.RECONVERGENT B0 ;  /* 0x0000000000007941 */ /* 0x000fea0003800200 */
.L_x_264:
[----:B------:R-:W-:Y:S01]  /*0440*/  BAR.SYNC.DEFER_BLOCKING 0x0 ;  /* 0x0000000000007b1d */ /* 0x000fe20000010000 */
[----:B------:R-:W-:Y:S01]  /*0450*/  ISETP.GE.U32.AND P0, PT, R5, R2, PT ;  /* 0x000000020500720c */ /* 0x000fe20003f06070 */
[----:B0-----:R-:W-:-:S04]  /*0460*/  HFMA2 R8, -RZ, RZ, 0, 0 ;  /* 0x00000000ff087431 */ /* 0x001fc800000001ff */
[----:B------:R-:W-:Y:S08]  /*0470*/  BSSY B0, `(.L_x_268) ;  /* 0x000001a000007945 */ /* 0x000ff00003800000 */
[----:B------:R-:W-:Y:S05]  /*0480*/  @P0 BRA `(.L_x_269) ;  /* 0x0000000000600947 */ /* 0x000fea0003800000 */
[----:B-1----:R-:W0:Y:S01]  /*0490*/  S2R R6, SR_LANEID ;  /* 0x0000000000067919 */ /* 0x002e220000000000 */
[----:B------:R-:W-:Y:S01]  /*04a0*/  VIADD R0, R0, 0x100 ;  /* 0x0000010000007836 */ /* 0x000fe20000000000 */
[----:B------:R-:W-:Y:S01]  /*04b0*/  LEA R4, R5, R4, 0x5 ;  /* 0x0000000405047211 */ /* 0x000fe200078e28ff */
[----:B------:R-:W-:-:S03]  /*04c0*/  VOTEU.ANY UR8, UPT, PT ;  /* 0x0000000000087886 */ /* 0x000fc600038e0100 */
[----:B------:R-:W-:Y:S02]  /*04d0*/  LEA R0, R9, R0, 0x18 ;  /* 0x0000000009007211 */ /* 0x000fe400078ec0ff */
[----:B------:R-:W-:Y:S02]  /*04e0*/  MOV R9, 0xff ;  /* 0x000000ff00097802 */ /* 0x000fe40000000f00 */
[----:B------:R-:W-:Y:S01]  /*04f0*/  LEA R4, R7, R4, 0x2 ;  /* 0x0000000407047211 */ /* 0x000fe200078e10ff */
[----:B------:R-:W-:-:S04]  /*0500*/  IMAD R0, R5, 0x20, R0 ;  /* 0x0000002005007824 */ /* 0x000fc800078e0200 */
[----:B------:R-:W-:Y:S01]  /*0510*/  IMAD R0, R7, 0x4, R0 ;  /* 0x0000000407007824 */ /* 0x000fe200078e0200 */
        /* <DEDUP_REMOVED lines=13> */
[----:B------:R0:W1:Y:S02]  /*05f0*/  SHFL.BFLY PT, R8, R11, 0x1, 0x181f ;  /* 0x0c381f000b087f89 */ /* 0x00006400000e0000 */
.L_x_277:
[----:B-1----:R-:W-:-:S07]  /*0600*/  FADD R8, R11, R8 ;  /* 0x000000080b087221 */ /* 0x002fce0000000000 */
.L_x_269:
[----:B------:R-:W-:Y:S05]  /*0610*/  BSYNC B0 ;  /* 0x0000000000007941 */ /* 0x000fea0003800000 */
.L_x_268:
[----:B------:R-:W-:-:S13]  /*0620*/  ISETP.NE.OR P0, PT, R7, RZ, P0 ;  /* 0x000000ff0700720c */ /* 0x000fda0000705670 */
[----:B------:R-:W-:Y:S05]  /*0630*/  @P0 EXIT ;  /* 0x000000000000094d */ /* 0x000fea0003800000 */
[----:B-1----:R-:W1:Y:S01]  /*0640*/  LDC.64 R6, c[0x0][0x3a0] ;  /* 0x0000e800ff067b82 */ /* 0x002e620000000a00 */
[----:B--2---:R-:W-:Y:S02]  /*0650*/  IMAD R3, R2, UR6, R5 ;  /* 0x0000000602037c24 */ /* 0x004fe4000f8e0205 */
[----:B------:R-:W-:Y:S02]  /*0660*/  IMAD.MOV.U32 R9, RZ, RZ, RZ ;  /* 0x000000ffff097224 */ /* 0x000fe400078e00ff */
[----:B-1----:R-:W-:-:S05]  /*0670*/  IMAD.WIDE.U32 R2, R3, 0x8, R6 ;  /* 0x0000000803027825 */ /* 0x002fca00078e0006 */
[----:B------:R-:W-:Y:S01]  /*0680*/  STG.E.64 desc[UR4][R2.64], R8 ;  /* 0x0000000802007986 */ /* 0x000fe2000c101b04 */
[----:B------:R-:W-:Y:S05]  /*0690*/  EXIT ;  /* 0x000000000000794d */ /* 0x000fea0003800000 */
.L_x_270:
[----:B------:R-:W-:Y:S01]  /*06a0*/  BSSY B1, `(.L_x_271) ;  /* 0x0000006000017945 */ /* 0x000fe20003800000 */
[----:B------:R-:W-:Y:S01]  /*06b0*/  MOV R0, 0x4 ;  /* 0x0000000400007802 */ /* 0x000fe20000000f00 */
[----:B------:R-:W-:-:S07]  /*06c0*/  IMAD.MOV.U32 R13, RZ, RZ, 0x181f ;  /* 0x0000181fff0d7424 */ /* 0x000fce00078e00ff */
[----:B------:R-:W-:Y:S05]  /*06d0*/  WARPSYNC.COLLECTIVE R6, `(.L_x_272) ;  /* 0x0000000006087348 */ /* 0x000fea0003c00000 */
[----:B------:R0:W1:Y:S02]  /*06e0*/  SHFL.BFLY P1, R0, R3, R0, R13 ;  /* 0x0c00000003007389 */ /* 0x000064000002000d */
[----:B01----:R-:W-:Y:S05]  /*06f0*/  ENDCOLLECTIVE ;  /* 0x000000000000791b */ /* 0x003fea0003800000 */
.L_x_272:
[----:B------:R-:W-:Y:S05]  /*0700*/  BSYNC B1 ;  /* 0x0000000000017941 */ /* 0x000fea0003800000 */
.L_x_271:
[----:B------:R-:W-:Y:S01]  /*0710*/  FADD R9, R3, R0 ;  /* 0x0000000003097221 */ /* 0x000fe20000000000 */
[----:B------:R-:W-:Y:S01]  /*0720*/  HFMA2 R13, -RZ, RZ, 0, 0.0020122528076171875 ;  /* 0x0000181fff0d7431 */ /* 0x000fe200000001ff */
[----:B------:R-:W-:Y:S01]  /*0730*/  BSSY B1, `(.L_x_273) ;  /* 0x0000006000017945 */ /* 0x000fe20003800000 */
[----:B------:R-:W-:Y:S02]  /*0740*/  IMAD.MOV.U32 R0, RZ, RZ, 0x2 ;  /* 0x00000002ff007424 */ /* 0x000fe400078e00ff */
[----:B------:R-:W-:-:S07]  /*0750*/  MOV R3, R9 ;  /* 0x0000000900037202 */ /* 0x000fce0000000f00 */
[----:B------:R-:W-:Y:S05]  /*0760*/  WARPSYNC.COLLECTIVE R6, `(.L_x_274) ;  /* 0x0000000006087348 */ /* 0x000fea0003c00000 */
[----:B------:R0:W1:Y:S02]  /*0770*/  SHFL.BFLY P1, R0, R3, R0, R13 ;  /* 0x0c00000003007389 */ /* 0x000064000002000d */
[----:B01----:R-:W-:Y:S05]  /*0780*/  ENDCOLLECTIVE ;  /* 0x000000000000791b */ /* 0x003fea0003800000 */
.L_x_274:
[----:B------:R-:W-:Y:S05]  /*0790*/  BSYNC B1 ;  /* 0x0000000000017941 */ /* 0x000fea0003800000 */
.L_x_273:
        /* <DEDUP_REMOVED lines=8> */
.L_x_276:
[----:B------:R-:W-:Y:S05]  /*0820*/  BSYNC B1 ;  /* 0x0000000000017941 */ /* 0x000fea0003800000 */
.L_x_275:
[----:B------:R-:W-:Y:S01]  /*0830*/  MOV R8, R0 ;  /* 0x0000000000087202 */ /* 0x000fe20000000f00 */
[----:B------:R-:W-:Y:S06]  /*0840*/  BRA `(.L_x_277) ;  /* 0xfffffffc006c7947 */ /* 0x000fec000383ffff */
.L_x_278:
        /* <DEDUP_REMOVED lines=11> */
.L_x_290:


//--------------------- .nv.shared._cupy_channelizer_32x32_complex128_complex128 --------------------------
	.section	.nv.shared._cupy_channelizer_32x32_complex128_complex128,"aw",@nobits
	.sectionflags	@""
	.align	16
.nv.shared._cupy_channelizer_32x32_complex128_complex128:
	.zero		33792


//--------------------- .nv.shared.reserved.0     --------------------------
	.section	.nv.shared.reserved.0,"aw",@nobits
	.weak		__nv_reservedSMEM_offset_0_alias
	.size		__nv_reservedSMEM_offset_0_alias, 0, 64
	.other		__nv_reservedSMEM_offset_0_alias,@"STO_CUDA_RESERVED_SHARED STV_DEFAULT"
__nv_reservedSMEM_offset_0_alias:
	.zero		0
	.zero		64


//--------------------- .nv.global                --------------------------
	.section	.nv.global,"aw",@nobits
.nv.global:
	.type		_ZN34_INTERNAL_4493a46b_4_k_cu_f8e7cbaa4cuda3std6ranges3__45__cpo9iter_moveE,@object
	.size		_ZN34_INTERNAL_4493a46b_4_k_cu_f8e7cbaa4cuda3std6ranges3__45__cpo9iter_moveE,(_ZN34_INTERNAL_4493a46b_4_k_cu_f8e7cbaa4cuda3std3__436_GLOBAL__N__4493a46b_4_k_cu_f8e7cbaa6ignoreE - _ZN34_INTERNAL_4493a46b_4_k_cu_f8e7cbaa4cuda3std6ranges3__45__cpo9iter_moveE)
_ZN34_INTERNAL_4493a46b_4_k_cu_f8e7cbaa4cuda3std6ranges3__45__cpo9iter_moveE:
	.zero		1
	.type		_ZN34_INTERNAL_4493a46b_4_k_cu_f8e7cbaa4cuda3std3__436_GLOBAL__N__4493a46b_4_k_cu_f8e7cbaa6ignoreE,@object
	.size		_ZN34_INTERNAL_4493a46b_4_k_cu_f8e7cbaa4cuda3std3__436_GLOBAL__N__4493a46b_4_k_cu_f8e7cbaa6ignoreE,(_ZN34_INTERNAL_4493a46b_4_k_cu_f8e7cbaa4cuda3std3__45__cpo4cendE - _ZN34_INTERNAL_4493a46b_4_k_cu_f8e7cbaa4cuda3std3__436_GLOBAL__N__4493a46b_4_k_cu_f8e7cbaa6ignoreE)
_ZN34_INTERNAL_4493a46b_4_k_cu_f8e7cbaa4cuda3std3__436_GLOBAL__N__4493a46b_4_k_cu_f8e7cbaa6ignoreE:
	.zero		1
	.type		_ZN34_INTERNAL_4493a46b_4_k_cu_f8e7cbaa4cuda3std3__45__cpo4cendE,@object
	.size		_ZN34_INTERNAL_4493a46b_4_k_cu_f8e7cbaa4cuda3std3__45__cpo4cendE,(_ZN34_INTERNAL_4493a46b_4_k_cu_f8e7cbaa4cuda3std3__45__cpo3endE - _ZN34_INTERNAL_4493a46b_4_k_cu_f8e7cbaa4cuda3std3__45__cpo4cendE)
_ZN34_INTERNAL_4493a46b_4_k_cu_f8e7cbaa4cuda3std3__45__cpo4cendE:
	.zero		1
	.type		_ZN34_INTERNAL_4493a46b_4_k_cu_f8e7cbaa4cuda3std3__45__cpo3endE,@object
	.size		_ZN34_INTERNAL_4493a46b_4_k_cu_f8e7cbaa4cuda3std3__45__cpo3endE,(_ZN34_INTERNAL_4493a46b_4_k_cu_f8e7cbaa4cuda3std3__48in_placeE - _ZN34_INTERNAL_4493a46b_4_k_cu_f8e7cbaa4cuda3std3__45__cpo3endE)
_ZN34_INTERNAL_4493a46b_4_k_cu_f8e7cbaa4cuda3std3__45__cpo3endE:
	.zero		1
	.type		_ZN34_INTERNAL_4493a46b_4_k_cu_f8e7cbaa4cuda3std3__48in_placeE,@object
	.size		_ZN34_INTERNAL_4493a46b_4_k_cu_f8e7cbaa4cuda3std3__48in_placeE,(_ZN34_INTERNAL_4493a46b_4_k_cu_f8e7cbaa4cuda3std6ranges3__45__cpo7advanceE - _ZN34_INTERNAL_4493a46b_4_k_cu_f8e7cbaa4cuda3std3__48in_placeE)
_ZN34_INTERNAL_4493a46b_4_k_cu_f8e7cbaa4cuda3std3__48in_placeE:
	.zero		1
	.type		_ZN34_INTERNAL_4493a46b_4_k_cu_f8e7cbaa4cuda3std6ranges3__45__cpo7advanceE,@object
	.size		_ZN34_INTERNAL_4493a46b_4_k_cu_f8e7cbaa4cuda3std6ranges3__45__cpo7advanceE,(_ZN34_INTERNAL_4493a46b_4_k_cu_f8e7cbaa4cuda3std3__45__cpo5beginE - _ZN34_INTERNAL_4493a46b_4_k_cu_f8e7cbaa4cuda3std6ranges3__45__cpo7advanceE)
_ZN34_INTERNAL_4493a46b_4_k_cu_f8e7cbaa4cuda3std6ranges3__45__cpo7advanceE:
	.zero		1
	.type		_ZN34_INTERNAL_4493a46b_4_k_cu_f8e7cbaa4cuda3std3__45__cpo5beginE,@object
	.size		_ZN34_INTERNAL_4493a46b_4_k_cu_f8e7cbaa4cuda3std3__45__cpo5beginE,(_ZN34_INTERNAL_4493a46b_4_k_cu_f8e7cbaa4cuda3std3__419piecewise_constructE - _ZN34_INTERNAL_4493a46b_4_k_cu_f8e7cbaa4cuda3std3__45__cpo5beginE)
_ZN34_INTERNAL_4493a46b_4_k_cu_f8e7cbaa4cuda3std3__45__cpo5beginE:
	.zero		1
	.type		_ZN34_INTERNAL_4493a46b_4_k_cu_f8e7cbaa4cuda3std3__419piecewise_constructE,@object
	.size		_ZN34_INTERNAL_4493a46b_4_k_cu_f8e7cbaa4cuda3std3__419piecewise_constructE,(_ZN34_INTERNAL_4493a46b_4_k_cu_f8e7cbaa4cuda3std3__45__cpo6cbeginE - _ZN34_INTERNAL_4493a46b_4_k_cu_f8e7cbaa4cuda3std3__419piecewise_constructE)
_ZN34_INTERNAL_4493a46b_4_k_cu_f8e7cbaa4cuda3std3__419piecewise_constructE:
	.zero		1
	.type		_ZN34_INTERNAL_4493a46b_4_k_cu_f8e7cbaa4cuda3std3__45__cpo6cbeginE,@object
	.size		_ZN34_INTERNAL_4493a46b_4_k_cu_f8e7cbaa4cuda3std3__45__cpo6cbeginE,(_ZN34_INTERNAL_4493a46b_4_k_cu_f8e7cbaa4cuda3std6ranges3__45__cpo4swapE - _ZN34_INTERNAL_4493a46b_4_k_cu_f8e7cbaa4cuda3std3__45__cpo6cbeginE)
_ZN34_INTERNAL_4493a46b_4_k_cu_f8e7cbaa4cuda3std3__45__cpo6cbeginE:
	.zero		1
	.type		_ZN34_INTERNAL_4493a46b_4_k_cu_f8e7cbaa4cuda3std6ranges3__45__cpo4swapE,@object
	.size		_ZN34_INTERNAL_4493a46b_4_k_cu_f8e7cbaa4cuda3std6ranges3__45__cpo4swapE,(.L_7 - _ZN34_INTERNAL_4493a46b_4_k_cu_f8e7cbaa4cuda3std6ranges3__45__cpo4swapE)
_ZN34_INTERNAL_4493a46b_4_k_cu_f8e7cbaa4cuda3std6ranges3__45__cpo4swapE:
	.zero		1
.L_7:


//--------------------- .nv.shared._cupy_channelizer_32x32_float64_complex128 --------------------------
	.section	.nv.shared._cupy_channelizer_32x32_float64_complex128,"aw",@nobits
	.sectionflags	@""
	.align	8
.nv.shared._cupy_channelizer_32x32_float64_complex128:
	.zero		17408


//--------------------- .nv.shared._cupy_channelizer_32x32_complex64_complex64 --------------------------
	.section	.nv.shared._cupy_channelizer_32x32_complex64_complex64,"aw",@nobits
	.sectionflags	@""
	.align	8
.nv.shared._cupy_channelizer_32x32_complex64_complex64:
	.zero		17408


//--------------------- .nv.shared._cupy_channelizer_32x32_float32_complex64 --------------------------
	.section	.nv.shared._cupy_channelizer_32x32_float32_complex64,"aw",@nobits
	.sectionflags	@""
	.align	4
.nv.shared._cupy_channelizer_32x32_float32_complex64:
	.zero		9216


//--------------------- .nv.shared._cupy_channelizer_16x16_complex128_complex128 --------------------------
	.section	.nv.shared._cupy_channelizer_16x16_complex128_complex128,"aw",@nobits
	.sectionflags	@""
	.align	16
.nv.shared._cupy_channelizer_16x16_complex128_complex128:
	.zero		9216


//--------------------- .nv.shared._cupy_channelizer_16x16_float64_complex128 --------------------------
	.section	.nv.shared._cupy_channelizer_16x16_float64_complex128,"aw",@nobits
	.sectionflags	@""
	.align	8
.nv.shared._cupy_channelizer_16x16_float64_complex128:
	.zero		5120


//--------------------- .nv.shared._cupy_channelizer_16x16__complex64_complex64 --------------------------
	.section	.nv.shared._cupy_channelizer_16x16__complex64_complex64,"aw",@nobits
	.sectionflags	@""
	.align	8
.nv.shared._cupy_channelizer_16x16__complex64_complex64:
	.zero		5120


//--------------------- .nv.shared._cupy_channelizer_16x16_float32_complex64 --------------------------
	.section	.nv.shared._cupy_channelizer_16x16_float32_complex64,"aw",@nobits
	.sectionflags	@""
	.align	4
.nv.shared._cupy_channelizer_16x16_float32_complex64:
	.zero		3072


//--------------------- .nv.shared._cupy_channelizer_8x8_complex128_complex128 --------------------------
	.section	.nv.shared._cupy_channelizer_8x8_complex128_complex128,"aw",@nobits
	.sectionflags	@""
	.align	16
.nv.shared._cupy_channelizer_8x8_complex128_complex128:
	.zero		3072


//--------------------- .nv.shared._cupy_channelizer_8x8_float64_complex128 --------------------------
	.section	.nv.shared._cupy_channelizer_8x8_float64_complex128,"aw",@nobits
	.sectionflags	@""
	.align	8
.nv.shared._cupy_channelizer_8x8_float64_complex128:
	.zero		2048


//--------------------- .nv.shared._cupy_channelizer_8x8__complex64_complex64 --------------------------
	.section	.nv.shared._cupy_channelizer_8x8__complex64_complex64,"aw",@nobits
	.sectionflags	@""
	.align	8
.nv.shared._cupy_channelizer_8x8__complex64_complex64:
	.zero		2048


//--------------------- .nv.shared._cupy_channelizer_8x8_float32_complex64 --------------------------
	.section	.nv.shared._cupy_channelizer_8x8_float32_complex64,"aw",@nobits
	.sectionflags	@""
	.align	4
.nv.shared._cupy_channelizer_8x8_float32_complex64:
	.zero		1536


//--------------------- .nv.constant0._cupy_channelizer_32x32_complex128_complex128 --------------------------
	.section	.nv.constant0._cupy_channelizer_32x32_complex128_complex128,"a",@progbits
	.sectionflags	@""
	.align	4
.nv.constant0._cupy_channelizer_32x32_complex128_complex128:
	.zero		936


//--------------------- .nv.constant0._cupy_channelizer_32x32_float64_complex128 --------------------------
	.section	.nv.constant0._cupy_channelizer_32x32_float64_complex128,"a",@progbits
	.sectionflags	@""
	.align	4
.nv.constant0._cupy_channelizer_32x32_float64_complex128:
	.zero		936


//--------------------- .nv.constant0._cupy_channelizer_32x32_complex64_complex64 --------------------------
	.section	.nv.constant0._cupy_channelizer_32x32_complex64_complex64,"a",@progbits
	.sectionflags	@""
	.align	4
.nv.constant0._cupy_channelizer_32x32_complex64_complex64:
	.zero		936


//--------------------- .nv.constant0._cupy_channelizer_32x32_float32_complex64 --------------------------
	.section	.nv.constant0._cupy_channelizer_32x32_float32_complex64,"a",@progbits
	.sectionflags	@""
	.align	4
.nv.constant0._cupy_channelizer_32x32_float32_complex64:
	.zero		936


//--------------------- .nv.constant0._cupy_channelizer_16x16_complex128_complex128 --------------------------
	.section	.nv.constant0._cupy_channelizer_16x16_complex128_complex128,"a",@progbits
	.sectionflags	@""
	.align	4
.nv.constant0._cupy_channelizer_16x16_complex128_complex128:
	.zero		936


//--------------------- .nv.constant0._cupy_channelizer_16x16_float64_complex128 --------------------------
	.section	.nv.constant0._cupy_channelizer_16x16_float64_complex128,"a",@progbits
	.sectionflags	@""
	.align	4
.nv.constant0._cupy_channelizer_16x16_float64_complex128:
	.zero		936


//--------------------- .nv.constant0._cupy_channelizer_16x16__complex64_complex64 --------------------------
	.section	.nv.constant0._cupy_channelizer_16x16__complex64_complex64,"a",@progbits
	.sectionflags	@""
	.align	4
.nv.constant0._cupy_channelizer_16x16__complex64_complex64:
	.zero		936


//--------------------- .nv.constant0._cupy_channelizer_16x16_float32_complex64 --------------------------
	.section	.nv.constant0._cupy_channelizer_16x16_float32_complex64,"a",@progbits
	.sectionflags	@""
	.align	4
.nv.constant0._cupy_channelizer_16x16_float32_complex64:
	.zero		936


//--------------------- .nv.constant0._cupy_channelizer_8x8_complex128_complex128 --------------------------
	.section	.nv.constant0._cupy_channelizer_8x8_complex128_complex128,"a",@progbits
	.sectionflags	@""
	.align	4
.nv.constant0._cupy_channelizer_8x8_complex128_complex128:
	.zero		936


//--------------------- .nv.constant0._cupy_channelizer_8x8_float64_complex128 --------------------------
	.section	.nv.constant0._cupy_channelizer_8x8_float64_complex128,"a",@progbits
	.sectionflags	@""
	.align	4
.nv.constant0._cupy_channelizer_8x8_float64_complex128:
	.zero		936


//--------------------- .nv.constant0._cupy_channelizer_8x8__complex64_complex64 --------------------------
	.section	.nv.constant0._cupy_channelizer_8x8__complex64_complex64,"a",@progbits
	.sectionflags	@""
	.align	4
.nv.constant0._cupy_channelizer_8x8__complex64_complex64:
	.zero		936


//--------------------- .nv.constant0._cupy_channelizer_8x8_float32_complex64 --------------------------
	.section	.nv.constant0._cupy_channelizer_8x8_float32_complex64,"a",@progbits
	.sectionflags	@""
	.align	4
.nv.constant0._cupy_channelizer_8x8_float32_complex64:
	.zero		936


//--------------------- SYMBOLS --------------------------

	.type		.nv.reservedSmem.offset0,@object
	.size		.nv.reservedSmem.offset0,0x4
	.type		.nv.reservedSmem.cap,@object
	.size		.nv.reservedSmem.cap,0x4
